//
// Generated by NVIDIA NVVM Compiler
//
// Compiler Build ID: CL-36424714
// Cuda compilation tools, release 13.0, V13.0.88
// Based on NVVM 20.0.0
//

.version 9.0
.target sm_100
.address_size 64

	// .globl	_Z13newton_methodPfdf
.global .align 1 .b8 _ZN34_INTERNAL_c6f92388_4_k_cu__Z4funcf4cuda3std3__45__cpo5beginE[1];
.global .align 1 .b8 _ZN34_INTERNAL_c6f92388_4_k_cu__Z4funcf4cuda3std3__45__cpo3endE[1];
.global .align 1 .b8 _ZN34_INTERNAL_c6f92388_4_k_cu__Z4funcf4cuda3std3__45__cpo6cbeginE[1];
.global .align 1 .b8 _ZN34_INTERNAL_c6f92388_4_k_cu__Z4funcf4cuda3std3__45__cpo4cendE[1];
.global .align 1 .b8 _ZN34_INTERNAL_c6f92388_4_k_cu__Z4funcf4cuda3std3__45__cpo6rbeginE[1];
.global .align 1 .b8 _ZN34_INTERNAL_c6f92388_4_k_cu__Z4funcf4cuda3std3__45__cpo4rendE[1];
.global .align 1 .b8 _ZN34_INTERNAL_c6f92388_4_k_cu__Z4funcf4cuda3std3__45__cpo7crbeginE[1];
.global .align 1 .b8 _ZN34_INTERNAL_c6f92388_4_k_cu__Z4funcf4cuda3std3__45__cpo5crendE[1];
.global .align 1 .b8 _ZN34_INTERNAL_c6f92388_4_k_cu__Z4funcf4cuda3std3__436_GLOBAL__N__c6f92388_4_k_cu__Z4funcf6ignoreE[1];
.global .align 1 .b8 _ZN34_INTERNAL_c6f92388_4_k_cu__Z4funcf4cuda3std3__419piecewise_constructE[1];
.global .align 1 .b8 _ZN34_INTERNAL_c6f92388_4_k_cu__Z4funcf4cuda3std3__48in_placeE[1];
.global .align 1 .b8 _ZN34_INTERNAL_c6f92388_4_k_cu__Z4funcf4cuda3std3__420unreachable_sentinelE[1];
.global .align 1 .b8 _ZN34_INTERNAL_c6f92388_4_k_cu__Z4funcf4cuda3std3__47nulloptE[1];
.global .align 1 .b8 _ZN34_INTERNAL_c6f92388_4_k_cu__Z4funcf4cuda3std3__48unexpectE[1];
.global .align 1 .b8 _ZN34_INTERNAL_c6f92388_4_k_cu__Z4funcf4cuda3std6ranges3__45__cpo4swapE[1];
.global .align 1 .b8 _ZN34_INTERNAL_c6f92388_4_k_cu__Z4funcf4cuda3std6ranges3__45__cpo9iter_moveE[1];
.global .align 1 .b8 _ZN34_INTERNAL_c6f92388_4_k_cu__Z4funcf4cuda3std6ranges3__45__cpo5beginE[1];
.global .align 1 .b8 _ZN34_INTERNAL_c6f92388_4_k_cu__Z4funcf4cuda3std6ranges3__45__cpo3endE[1];
.global .align 1 .b8 _ZN34_INTERNAL_c6f92388_4_k_cu__Z4funcf4cuda3std6ranges3__45__cpo6cbeginE[1];
.global .align 1 .b8 _ZN34_INTERNAL_c6f92388_4_k_cu__Z4funcf4cuda3std6ranges3__45__cpo4cendE[1];
.global .align 1 .b8 _ZN34_INTERNAL_c6f92388_4_k_cu__Z4funcf4cuda3std6ranges3__45__cpo7advanceE[1];
.global .align 1 .b8 _ZN34_INTERNAL_c6f92388_4_k_cu__Z4funcf4cuda3std6ranges3__45__cpo9iter_swapE[1];
.global .align 1 .b8 _ZN34_INTERNAL_c6f92388_4_k_cu__Z4funcf4cuda3std6ranges3__45__cpo4nextE[1];
.global .align 1 .b8 _ZN34_INTERNAL_c6f92388_4_k_cu__Z4funcf4cuda3std6ranges3__45__cpo4prevE[1];
.global .align 1 .b8 _ZN34_INTERNAL_c6f92388_4_k_cu__Z4funcf4cuda3std6ranges3__45__cpo4dataE[1];
.global .align 1 .b8 _ZN34_INTERNAL_c6f92388_4_k_cu__Z4funcf4cuda3std6ranges3__45__cpo5cdataE[1];
.global .align 1 .b8 _ZN34_INTERNAL_c6f92388_4_k_cu__Z4funcf4cuda3std6ranges3__45__cpo4sizeE[1];
.global .align 1 .b8 _ZN34_INTERNAL_c6f92388_4_k_cu__Z4funcf4cuda3std6ranges3__45__cpo5ssizeE[1];
.global .align 1 .b8 _ZN34_INTERNAL_c6f92388_4_k_cu__Z4funcf4cuda3std6ranges3__45__cpo8distanceE[1];
.global .align 1 .b8 _ZN34_INTERNAL_c6f92388_4_k_cu__Z4funcf6thrust24THRUST_300001_SM_1000_NS8cuda_cub3parE[1];
.global .align 1 .b8 _ZN34_INTERNAL_c6f92388_4_k_cu__Z4funcf6thrust24THRUST_300001_SM_1000_NS8cuda_cub10par_nosyncE[1];
.global .align 1 .b8 _ZN34_INTERNAL_c6f92388_4_k_cu__Z4funcf6thrust24THRUST_300001_SM_1000_NS6system6detail10sequential3seqE[1];
.global .align 1 .b8 _ZN34_INTERNAL_c6f92388_4_k_cu__Z4funcf6thrust24THRUST_300001_SM_1000_NS12placeholders2_1E[1];
.global .align 1 .b8 _ZN34_INTERNAL_c6f92388_4_k_cu__Z4funcf6thrust24THRUST_300001_SM_1000_NS12placeholders2_2E[1];
.global .align 1 .b8 _ZN34_INTERNAL_c6f92388_4_k_cu__Z4funcf6thrust24THRUST_300001_SM_1000_NS12placeholders2_3E[1];
.global .align 1 .b8 _ZN34_INTERNAL_c6f92388_4_k_cu__Z4funcf6thrust24THRUST_300001_SM_1000_NS12placeholders2_4E[1];
.global .align 1 .b8 _ZN34_INTERNAL_c6f92388_4_k_cu__Z4funcf6thrust24THRUST_300001_SM_1000_NS12placeholders2_5E[1];
.global .align 1 .b8 _ZN34_INTERNAL_c6f92388_4_k_cu__Z4funcf6thrust24THRUST_300001_SM_1000_NS12placeholders2_6E[1];
.global .align 1 .b8 _ZN34_INTERNAL_c6f92388_4_k_cu__Z4funcf6thrust24THRUST_300001_SM_1000_NS12placeholders2_7E[1];
.global .align 1 .b8 _ZN34_INTERNAL_c6f92388_4_k_cu__Z4funcf6thrust24THRUST_300001_SM_1000_NS12placeholders2_8E[1];
.global .align 1 .b8 _ZN34_INTERNAL_c6f92388_4_k_cu__Z4funcf6thrust24THRUST_300001_SM_1000_NS12placeholders2_9E[1];
.global .align 1 .b8 _ZN34_INTERNAL_c6f92388_4_k_cu__Z4funcf6thrust24THRUST_300001_SM_1000_NS12placeholders3_10E[1];
.global .align 1 .b8 _ZN34_INTERNAL_c6f92388_4_k_cu__Z4funcf6thrust24THRUST_300001_SM_1000_NS3seqE[1];

.visible .entry _Z13newton_methodPfdf(
	.param .u64 .ptr .align 1 _Z13newton_methodPfdf_param_0,
	.param .f64 _Z13newton_methodPfdf_param_1,
	.param .f32 _Z13newton_methodPfdf_param_2
)
{
	.reg .pred 	%p<19>;
	.reg .b32 	%r<117>;
	.reg .b32 	%f<14>;
	.reg .b64 	%rd<5>;
	.reg .b64 	%fd<206>;

	ld.param.u64 	%rd1, [_Z13newton_methodPfdf_param_0];
	ld.param.f64 	%fd44, [_Z13newton_methodPfdf_param_1];
	ld.param.f32 	%f4, [_Z13newton_methodPfdf_param_2];
	cvt.f64.f32 	%fd45, %f4;
	mov.u32 	%r43, %ctaid.x;
	mov.u32 	%r44, %tid.x;
	mul.lo.s32 	%r1, %r43, %r44;
	cvt.rn.f64.u32 	%fd46, %r1;
	fma.rn.f64 	%fd47, %fd44, %fd46, %fd45;
	cvt.rn.f32.f64 	%f5, %fd47;
	add.s32 	%r45, %r1, 1;
	cvt.rn.f64.u32 	%fd48, %r45;
	fma.rn.f64 	%fd49, %fd44, %fd48, %fd45;
	cvt.rn.f32.f64 	%f1, %fd49;
	cvt.f64.f32 	%fd1, %f5;
	mul.f64 	%fd193, %fd1, 0d400D47AE147AE148;
	{
	.reg .b32 %temp; 
	mov.b64 	{%temp, %r101}, %fd193;
	}
	{
	.reg .b32 %temp; 
	mov.b64 	{%r102, %temp}, %fd193;
	}
	setp.gt.s32 	%p1, %r101, 1048575;
	mov.b32 	%r103, -1023;
	@%p1 bra 	$L__BB0_2;
	mul.f64 	%fd193, %fd193, 0d4350000000000000;
	{
	.reg .b32 %temp; 
	mov.b64 	{%temp, %r101}, %fd193;
	}
	{
	.reg .b32 %temp; 
	mov.b64 	{%r102, %temp}, %fd193;
	}
	mov.b32 	%r103, -1077;
$L__BB0_2:
	add.s32 	%r47, %r101, -1;
	setp.gt.u32 	%p2, %r47, 2146435070;
	@%p2 bra 	$L__BB0_6;
	shr.u32 	%r50, %r101, 20;
	add.s32 	%r104, %r103, %r50;
	and.b32  	%r51, %r101, 1048575;
	or.b32  	%r52, %r51, 1072693248;
	mov.b64 	%fd194, {%r102, %r52};
	setp.lt.u32 	%p4, %r52, 1073127583;
	@%p4 bra 	$L__BB0_5;
	{
	.reg .b32 %temp; 
	mov.b64 	{%r53, %temp}, %fd194;
	}
	{
	.reg .b32 %temp; 
	mov.b64 	{%temp, %r54}, %fd194;
	}
	add.s32 	%r55, %r54, -1048576;
	mov.b64 	%fd194, {%r53, %r55};
	add.s32 	%r104, %r104, 1;
$L__BB0_5:
	add.f64 	%fd51, %fd194, 0dBFF0000000000000;
	add.f64 	%fd52, %fd194, 0d3FF0000000000000;
	rcp.approx.ftz.f64 	%fd53, %fd52;
	neg.f64 	%fd54, %fd52;
	fma.rn.f64 	%fd55, %fd54, %fd53, 0d3FF0000000000000;
	fma.rn.f64 	%fd56, %fd55, %fd55, %fd55;
	fma.rn.f64 	%fd57, %fd56, %fd53, %fd53;
	mul.f64 	%fd58, %fd51, %fd57;
	fma.rn.f64 	%fd59, %fd51, %fd57, %fd58;
	mul.f64 	%fd60, %fd59, %fd59;
	fma.rn.f64 	%fd61, %fd60, 0d3EB1380B3AE80F1E, 0d3ED0EE258B7A8B04;
	fma.rn.f64 	%fd62, %fd61, %fd60, 0d3EF3B2669F02676F;
	fma.rn.f64 	%fd63, %fd62, %fd60, 0d3F1745CBA9AB0956;
	fma.rn.f64 	%fd64, %fd63, %fd60, 0d3F3C71C72D1B5154;
	fma.rn.f64 	%fd65, %fd64, %fd60, 0d3F624924923BE72D;
	fma.rn.f64 	%fd66, %fd65, %fd60, 0d3F8999999999A3C4;
	fma.rn.f64 	%fd67, %fd66, %fd60, 0d3FB5555555555554;
	sub.f64 	%fd68, %fd51, %fd59;
	add.f64 	%fd69, %fd68, %fd68;
	neg.f64 	%fd70, %fd59;
	fma.rn.f64 	%fd71, %fd70, %fd51, %fd69;
	mul.f64 	%fd72, %fd57, %fd71;
	mul.f64 	%fd73, %fd60, %fd67;
	fma.rn.f64 	%fd74, %fd73, %fd59, %fd72;
	xor.b32  	%r56, %r104, -2147483648;
	mov.b32 	%r57, 1127219200;
	mov.b64 	%fd75, {%r56, %r57};
	mov.b32 	%r58, -2147483648;
	mov.b64 	%fd76, {%r58, %r57};
	sub.f64 	%fd77, %fd75, %fd76;
	fma.rn.f64 	%fd78, %fd77, 0d3FE62E42FEFA39EF, %fd59;
	fma.rn.f64 	%fd79, %fd77, 0dBFE62E42FEFA39EF, %fd78;
	sub.f64 	%fd80, %fd79, %fd59;
	sub.f64 	%fd81, %fd74, %fd80;
	fma.rn.f64 	%fd82, %fd77, 0d3C7ABC9E3B39803F, %fd81;
	add.f64 	%fd195, %fd78, %fd82;
	bra.uni 	$L__BB0_7;
$L__BB0_6:
	fma.rn.f64 	%fd50, %fd193, 0d7FF0000000000000, 0d7FF0000000000000;
	{
	.reg .b32 %temp; 
	mov.b64 	{%temp, %r48}, %fd193;
	}
	and.b32  	%r49, %r48, 2147483647;
	setp.eq.s32 	%p3, %r49, 0;
	selp.f64 	%fd195, 0dFFF0000000000000, %fd50, %p3;
$L__BB0_7:
	fma.rn.f64 	%fd83, %fd1, 0dC0107AE147AE147B, %fd195;
	add.f64 	%fd84, %fd83, 0d3FF8000000000000;
	cvt.rn.f32.f64 	%f2, %fd84;
	cvt.f64.f32 	%fd11, %f1;
	mul.f64 	%fd196, %fd11, 0d400D47AE147AE148;
	{
	.reg .b32 %temp; 
	mov.b64 	{%temp, %r105}, %fd196;
	}
	{
	.reg .b32 %temp; 
	mov.b64 	{%r106, %temp}, %fd196;
	}
	setp.gt.s32 	%p5, %r105, 1048575;
	mov.b32 	%r107, -1023;
	@%p5 bra 	$L__BB0_9;
	mul.f64 	%fd196, %fd196, 0d4350000000000000;
	{
	.reg .b32 %temp; 
	mov.b64 	{%temp, %r105}, %fd196;
	}
	{
	.reg .b32 %temp; 
	mov.b64 	{%r106, %temp}, %fd196;
	}
	mov.b32 	%r107, -1077;
$L__BB0_9:
	add.s32 	%r61, %r105, -1;
	setp.gt.u32 	%p6, %r61, 2146435070;
	@%p6 bra 	$L__BB0_13;
	shr.u32 	%r64, %r105, 20;
	add.s32 	%r108, %r107, %r64;
	and.b32  	%r65, %r105, 1048575;
	or.b32  	%r66, %r65, 1072693248;
	mov.b64 	%fd197, {%r106, %r66};
	setp.lt.u32 	%p8, %r66, 1073127583;
	@%p8 bra 	$L__BB0_12;
	{
	.reg .b32 %temp; 
	mov.b64 	{%r67, %temp}, %fd197;
	}
	{
	.reg .b32 %temp; 
	mov.b64 	{%temp, %r68}, %fd197;
	}
	add.s32 	%r69, %r68, -1048576;
	mov.b64 	%fd197, {%r67, %r69};
	add.s32 	%r108, %r108, 1;
$L__BB0_12:
	add.f64 	%fd86, %fd197, 0dBFF0000000000000;
	add.f64 	%fd87, %fd197, 0d3FF0000000000000;
	rcp.approx.ftz.f64 	%fd88, %fd87;
	neg.f64 	%fd89, %fd87;
	fma.rn.f64 	%fd90, %fd89, %fd88, 0d3FF0000000000000;
	fma.rn.f64 	%fd91, %fd90, %fd90, %fd90;
	fma.rn.f64 	%fd92, %fd91, %fd88, %fd88;
	mul.f64 	%fd93, %fd86, %fd92;
	fma.rn.f64 	%fd94, %fd86, %fd92, %fd93;
	mul.f64 	%fd95, %fd94, %fd94;
	fma.rn.f64 	%fd96, %fd95, 0d3EB1380B3AE80F1E, 0d3ED0EE258B7A8B04;
	fma.rn.f64 	%fd97, %fd96, %fd95, 0d3EF3B2669F02676F;
	fma.rn.f64 	%fd98, %fd97, %fd95, 0d3F1745CBA9AB0956;
	fma.rn.f64 	%fd99, %fd98, %fd95, 0d3F3C71C72D1B5154;
	fma.rn.f64 	%fd100, %fd99, %fd95, 0d3F624924923BE72D;
	fma.rn.f64 	%fd101, %fd100, %fd95, 0d3F8999999999A3C4;
	fma.rn.f64 	%fd102, %fd101, %fd95, 0d3FB5555555555554;
	sub.f64 	%fd103, %fd86, %fd94;
	add.f64 	%fd104, %fd103, %fd103;
	neg.f64 	%fd105, %fd94;
	fma.rn.f64 	%fd106, %fd105, %fd86, %fd104;
	mul.f64 	%fd107, %fd92, %fd106;
	mul.f64 	%fd108, %fd95, %fd102;
	fma.rn.f64 	%fd109, %fd108, %fd94, %fd107;
	xor.b32  	%r70, %r108, -2147483648;
	mov.b32 	%r71, 1127219200;
	mov.b64 	%fd110, {%r70, %r71};
	mov.b32 	%r72, -2147483648;
	mov.b64 	%fd111, {%r72, %r71};
	sub.f64 	%fd112, %fd110, %fd111;
	fma.rn.f64 	%fd113, %fd112, 0d3FE62E42FEFA39EF, %fd94;
	fma.rn.f64 	%fd114, %fd112, 0dBFE62E42FEFA39EF, %fd113;
	sub.f64 	%fd115, %fd114, %fd94;
	sub.f64 	%fd116, %fd109, %fd115;
	fma.rn.f64 	%fd117, %fd112, 0d3C7ABC9E3B39803F, %fd116;
	add.f64 	%fd198, %fd113, %fd117;
	bra.uni 	$L__BB0_14;
$L__BB0_13:
	fma.rn.f64 	%fd85, %fd196, 0d7FF0000000000000, 0d7FF0000000000000;
	{
	.reg .b32 %temp; 
	mov.b64 	{%temp, %r62}, %fd196;
	}
	and.b32  	%r63, %r62, 2147483647;
	setp.eq.s32 	%p7, %r63, 0;
	selp.f64 	%fd198, 0dFFF0000000000000, %fd85, %p7;
$L__BB0_14:
	fma.rn.f64 	%fd118, %fd11, 0dC0107AE147AE147B, %fd198;
	add.f64 	%fd119, %fd118, 0d3FF8000000000000;
	cvt.rn.f32.f64 	%f6, %fd119;
	mul.f32 	%f7, %f2, %f6;
	setp.gt.f32 	%p9, %f7, 0f00000000;
	@%p9 bra 	$L__BB0_32;
	mov.b32 	%r73, 1127219200;
	mov.b32 	%r74, -2147483648;
	mov.b64 	%fd21, {%r74, %r73};
$L__BB0_16:
	cvt.rn.f32.f64 	%f8, %fd199;
	cvt.f64.f32 	%fd23, %f8;
	mul.f64 	%fd24, %fd23, 0d400D47AE147AE148;
	{
	.reg .b32 %temp; 
	mov.b64 	{%temp, %r109}, %fd24;
	}
	{
	.reg .b32 %temp; 
	mov.b64 	{%r110, %temp}, %fd24;
	}
	setp.gt.s32 	%p10, %r109, 1048575;
	mov.b32 	%r111, -1023;
	mov.f64 	%fd200, %fd24;
	@%p10 bra 	$L__BB0_18;
	mul.f64 	%fd200, %fd24, 0d4350000000000000;
	{
	.reg .b32 %temp; 
	mov.b64 	{%temp, %r109}, %fd200;
	}
	{
	.reg .b32 %temp; 
	mov.b64 	{%r110, %temp}, %fd200;
	}
	mov.b32 	%r111, -1077;
$L__BB0_18:
	add.s32 	%r77, %r109, -1;
	setp.gt.u32 	%p11, %r77, 2146435070;
	@%p11 bra 	$L__BB0_22;
	shr.u32 	%r80, %r109, 20;
	add.s32 	%r112, %r111, %r80;
	and.b32  	%r81, %r109, 1048575;
	or.b32  	%r82, %r81, 1072693248;
	mov.b64 	%fd201, {%r110, %r82};
	setp.lt.u32 	%p13, %r82, 1073127583;
	@%p13 bra 	$L__BB0_21;
	{
	.reg .b32 %temp; 
	mov.b64 	{%r83, %temp}, %fd201;
	}
	{
	.reg .b32 %temp; 
	mov.b64 	{%temp, %r84}, %fd201;
	}
	add.s32 	%r85, %r84, -1048576;
	mov.b64 	%fd201, {%r83, %r85};
	add.s32 	%r112, %r112, 1;
$L__BB0_21:
	add.f64 	%fd122, %fd201, 0dBFF0000000000000;
	add.f64 	%fd123, %fd201, 0d3FF0000000000000;
	rcp.approx.ftz.f64 	%fd124, %fd123;
	neg.f64 	%fd125, %fd123;
	fma.rn.f64 	%fd126, %fd125, %fd124, 0d3FF0000000000000;
	fma.rn.f64 	%fd127, %fd126, %fd126, %fd126;
	fma.rn.f64 	%fd128, %fd127, %fd124, %fd124;
	mul.f64 	%fd129, %fd122, %fd128;
	fma.rn.f64 	%fd130, %fd122, %fd128, %fd129;
	mul.f64 	%fd131, %fd130, %fd130;
	fma.rn.f64 	%fd132, %fd131, 0d3EB1380B3AE80F1E, 0d3ED0EE258B7A8B04;
	fma.rn.f64 	%fd133, %fd132, %fd131, 0d3EF3B2669F02676F;
	fma.rn.f64 	%fd134, %fd133, %fd131, 0d3F1745CBA9AB0956;
	fma.rn.f64 	%fd135, %fd134, %fd131, 0d3F3C71C72D1B5154;
	fma.rn.f64 	%fd136, %fd135, %fd131, 0d3F624924923BE72D;
	fma.rn.f64 	%fd137, %fd136, %fd131, 0d3F8999999999A3C4;
	fma.rn.f64 	%fd138, %fd137, %fd131, 0d3FB5555555555554;
	sub.f64 	%fd139, %fd122, %fd130;
	add.f64 	%fd140, %fd139, %fd139;
	neg.f64 	%fd141, %fd130;
	fma.rn.f64 	%fd142, %fd141, %fd122, %fd140;
	mul.f64 	%fd143, %fd128, %fd142;
	mul.f64 	%fd144, %fd131, %fd138;
	fma.rn.f64 	%fd145, %fd144, %fd130, %fd143;
	xor.b32  	%r86, %r112, -2147483648;
	mov.b32 	%r87, 1127219200;
	mov.b64 	%fd146, {%r86, %r87};
	sub.f64 	%fd147, %fd146, %fd21;
	fma.rn.f64 	%fd148, %fd147, 0d3FE62E42FEFA39EF, %fd130;
	fma.rn.f64 	%fd149, %fd147, 0dBFE62E42FEFA39EF, %fd148;
	sub.f64 	%fd150, %fd149, %fd130;
	sub.f64 	%fd151, %fd145, %fd150;
	fma.rn.f64 	%fd152, %fd147, 0d3C7ABC9E3B39803F, %fd151;
	add.f64 	%fd202, %fd148, %fd152;
	bra.uni 	$L__BB0_23;
$L__BB0_22:
	fma.rn.f64 	%fd121, %fd200, 0d7FF0000000000000, 0d7FF0000000000000;
	{
	.reg .b32 %temp; 
	mov.b64 	{%temp, %r78}, %fd200;
	}
	and.b32  	%r79, %r78, 2147483647;
	setp.eq.s32 	%p12, %r79, 0;
	selp.f64 	%fd202, 0dFFF0000000000000, %fd121, %p12;
$L__BB0_23:
	fma.rn.f64 	%fd153, %fd23, 0dC0107AE147AE147B, %fd202;
	add.f64 	%fd154, %fd153, 0d3FF8000000000000;
	cvt.rn.f32.f64 	%f9, %fd154;
	rcp.rn.f64 	%fd155, %fd24;
	add.f64 	%fd156, %fd155, 0dC0107AE147AE147B;
	cvt.rn.f32.f64 	%f10, %fd156;
	div.rn.f32 	%f11, %f9, %f10;
	cvt.f64.f32 	%fd157, %f11;
	sub.f64 	%fd199, %fd199, %fd157;
	cvt.rn.f32.f64 	%f3, %fd199;
	cvt.f64.f32 	%fd34, %f3;
	mul.f64 	%fd203, %fd34, 0d400D47AE147AE148;
	{
	.reg .b32 %temp; 
	mov.b64 	{%temp, %r113}, %fd203;
	}
	{
	.reg .b32 %temp; 
	mov.b64 	{%r114, %temp}, %fd203;
	}
	setp.gt.s32 	%p14, %r113, 1048575;
	mov.b32 	%r115, -1023;
	@%p14 bra 	$L__BB0_25;
	mul.f64 	%fd203, %fd203, 0d4350000000000000;
	{
	.reg .b32 %temp; 
	mov.b64 	{%temp, %r113}, %fd203;
	}
	{
	.reg .b32 %temp; 
	mov.b64 	{%r114, %temp}, %fd203;
	}
	mov.b32 	%r115, -1077;
$L__BB0_25:
	add.s32 	%r90, %r113, -1;
	setp.gt.u32 	%p15, %r90, 2146435070;
	@%p15 bra 	$L__BB0_29;
	shr.u32 	%r93, %r113, 20;
	add.s32 	%r116, %r115, %r93;
	and.b32  	%r94, %r113, 1048575;
	or.b32  	%r95, %r94, 1072693248;
	mov.b64 	%fd204, {%r114, %r95};
	setp.lt.u32 	%p17, %r95, 1073127583;
	@%p17 bra 	$L__BB0_28;
	{
	.reg .b32 %temp; 
	mov.b64 	{%r96, %temp}, %fd204;
	}
	{
	.reg .b32 %temp; 
	mov.b64 	{%temp, %r97}, %fd204;
	}
	add.s32 	%r98, %r97, -1048576;
	mov.b64 	%fd204, {%r96, %r98};
	add.s32 	%r116, %r116, 1;
$L__BB0_28:
	add.f64 	%fd159, %fd204, 0dBFF0000000000000;
	add.f64 	%fd160, %fd204, 0d3FF0000000000000;
	rcp.approx.ftz.f64 	%fd161, %fd160;
	neg.f64 	%fd162, %fd160;
	fma.rn.f64 	%fd163, %fd162, %fd161, 0d3FF0000000000000;
	fma.rn.f64 	%fd164, %fd163, %fd163, %fd163;
	fma.rn.f64 	%fd165, %fd164, %fd161, %fd161;
	mul.f64 	%fd166, %fd159, %fd165;
	fma.rn.f64 	%fd167, %fd159, %fd165, %fd166;
	mul.f64 	%fd168, %fd167, %fd167;
	fma.rn.f64 	%fd169, %fd168, 0d3EB1380B3AE80F1E, 0d3ED0EE258B7A8B04;
	fma.rn.f64 	%fd170, %fd169, %fd168, 0d3EF3B2669F02676F;
	fma.rn.f64 	%fd171, %fd170, %fd168, 0d3F1745CBA9AB0956;
	fma.rn.f64 	%fd172, %fd171, %fd168, 0d3F3C71C72D1B5154;
	fma.rn.f64 	%fd173, %fd172, %fd168, 0d3F624924923BE72D;
	fma.rn.f64 	%fd174, %fd173, %fd168, 0d3F8999999999A3C4;
	fma.rn.f64 	%fd175, %fd174, %fd168, 0d3FB5555555555554;
	sub.f64 	%fd176, %fd159, %fd167;
	add.f64 	%fd177, %fd176, %fd176;
	neg.f64 	%fd178, %fd167;
	fma.rn.f64 	%fd179, %fd178, %fd159, %fd177;
	mul.f64 	%fd180, %fd165, %fd179;
	mul.f64 	%fd181, %fd168, %fd175;
	fma.rn.f64 	%fd182, %fd181, %fd167, %fd180;
	xor.b32  	%r99, %r116, -2147483648;
	mov.b32 	%r100, 1127219200;
	mov.b64 	%fd183, {%r99, %r100};
	sub.f64 	%fd184, %fd183, %fd21;
	fma.rn.f64 	%fd185, %fd184, 0d3FE62E42FEFA39EF, %fd167;
	fma.rn.f64 	%fd186, %fd184, 0dBFE62E42FEFA39EF, %fd185;
	sub.f64 	%fd187, %fd186, %fd167;
	sub.f64 	%fd188, %fd182, %fd187;
	fma.rn.f64 	%fd189, %fd184, 0d3C7ABC9E3B39803F, %fd188;
	add.f64 	%fd205, %fd185, %fd189;
	bra.uni 	$L__BB0_30;
$L__BB0_29:
	fma.rn.f64 	%fd158, %fd203, 0d7FF0000000000000, 0d7FF0000000000000;
	{
	.reg .b32 %temp; 
	mov.b64 	{%temp, %r91}, %fd203;
	}
	and.b32  	%r92, %r91, 2147483647;
	setp.eq.s32 	%p16, %r92, 0;
	selp.f64 	%fd205, 0dFFF0000000000000, %fd158, %p16;
$L__BB0_30:
	fma.rn.f64 	%fd190, %fd34, 0dC0107AE147AE147B, %fd205;
	add.f64 	%fd191, %fd190, 0d3FF8000000000000;
	cvt.rn.f32.f64 	%f12, %fd191;
	abs.f32 	%f13, %f12;
	cvt.f64.f32 	%fd192, %f13;
	setp.ge.f64 	%p18, %fd192, 0d3F50624DD2F1A9FC;
	@%p18 bra 	$L__BB0_16;
	cvta.to.global.u64 	%rd2, %rd1;
	mul.wide.u32 	%rd3, %r1, 4;
	add.s64 	%rd4, %rd2, %rd3;
	st.global.f32 	[%rd4], %f3;
$L__BB0_32:
	ret;

}
	// .globl	_ZN3cub18CUB_300001_SM_10006detail11EmptyKernelIvEEvv
.visible .entry _ZN3cub18CUB_300001_SM_10006detail11EmptyKernelIvEEvv()
{


	ret;

}
	// .globl	_ZN3cub18CUB_300001_SM_10006detail8for_each13static_kernelINS2_12policy_hub_t12policy_500_tEmN6thrust24THRUST_300001_SM_1000_NS8cuda_cub20__uninitialized_fill7functorINS7_10device_ptrIfEEfEEEEvT0_T1_
.visible .entry _ZN3cub18CUB_300001_SM_10006detail8for_each13static_kernelINS2_12policy_hub_t12policy_500_tEmN6thrust24THRUST_300001_SM_1000_NS8cuda_cub20__uninitialized_fill7functorINS7_10device_ptrIfEEfEEEEvT0_T1_(
	.param .u64 _ZN3cub18CUB_300001_SM_10006detail8for_each13static_kernelINS2_12policy_hub_t12policy_500_tEmN6thrust24THRUST_300001_SM_1000_NS8cuda_cub20__uninitialized_fill7functorINS7_10device_ptrIfEEfEEEEvT0_T1__param_0,
	.param .align 8 .b8 _ZN3cub18CUB_300001_SM_10006detail8for_each13static_kernelINS2_12policy_hub_t12policy_500_tEmN6thrust24THRUST_300001_SM_1000_NS8cuda_cub20__uninitialized_fill7functorINS7_10device_ptrIfEEfEEEEvT0_T1__param_1[16]
)
.maxntid 256
{
	.reg .pred 	%p<4>;
	.reg .b16 	%rs<5>;
	.reg .b32 	%r<10>;
	.reg .b32 	%f<3>;
	.reg .b64 	%rd<16>;

	ld.param.f32 	%f2, [_ZN3cub18CUB_300001_SM_10006detail8for_each13static_kernelINS2_12policy_hub_t12policy_500_tEmN6thrust24THRUST_300001_SM_1000_NS8cuda_cub20__uninitialized_fill7functorINS7_10device_ptrIfEEfEEEEvT0_T1__param_1+8];
	ld.param.u64 	%rd4, [_ZN3cub18CUB_300001_SM_10006detail8for_each13static_kernelINS2_12policy_hub_t12policy_500_tEmN6thrust24THRUST_300001_SM_1000_NS8cuda_cub20__uninitialized_fill7functorINS7_10device_ptrIfEEfEEEEvT0_T1__param_1];
	ld.param.u64 	%rd5, [_ZN3cub18CUB_300001_SM_10006detail8for_each13static_kernelINS2_12policy_hub_t12policy_500_tEmN6thrust24THRUST_300001_SM_1000_NS8cuda_cub20__uninitialized_fill7functorINS7_10device_ptrIfEEfEEEEvT0_T1__param_0];
	mov.u32 	%r7, %ctaid.x;
	mul.wide.u32 	%rd1, %r7, 512;
	sub.s64 	%rd2, %rd5, %rd1;
	setp.lt.u64 	%p1, %rd2, 512;
	@%p1 bra 	$L__BB2_2;
	mov.u32 	%r9, %tid.x;
	cvta.to.global.u64 	%rd11, %rd4;
	cvt.u64.u32 	%rd12, %r9;
	add.s64 	%rd13, %rd1, %rd12;
	shl.b64 	%rd14, %rd13, 2;
	add.s64 	%rd15, %rd11, %rd14;
	st.global.f32 	[%rd15], %f2;
	st.global.f32 	[%rd15+1024], %f2;
	bra.uni 	$L__BB2_6;
$L__BB2_2:
	cvta.to.global.u64 	%rd6, %rd4;
	mov.u32 	%r1, %tid.x;
	cvt.u64.u32 	%rd7, %r1;
	setp.le.u64 	%p2, %rd2, %rd7;
	add.s64 	%rd8, %rd1, %rd7;
	shl.b64 	%rd9, %rd8, 2;
	add.s64 	%rd3, %rd6, %rd9;
	@%p2 bra 	$L__BB2_4;
	st.global.f32 	[%rd3], %f2;
$L__BB2_4:
	add.s32 	%r8, %r1, 256;
	cvt.u64.u32 	%rd10, %r8;
	setp.le.u64 	%p3, %rd2, %rd10;
	@%p3 bra 	$L__BB2_6;
	st.global.f32 	[%rd3+1024], %f2;
$L__BB2_6:
	ret;

}


// ===== COMPILED SASS (sm_100) =====

	.target	sm_100

	.elftype	@"ET_EXEC"


//--------------------- .note.nv.tkinfo           --------------------------
	.section	.note.nv.tkinfo,"",@"SHT_NOTE"
	.sectionflags	@"SHF_NOTE_NV_TKINFO"
	.tkinfo
        /*0018*/ 	.word	0x00000002
        /*0030*/ 	.string	""
        /*0030*/ 	.string	"ptxas"
        /*0030*/ 	.string	"Cuda compilation tools, release 13.0, V13.0.88"
        /*0030*/ 	.string	"Build cuda_13.0.r13.0/compiler.36424714_0"
        /*0030*/ 	.string	"-arch sm_100 -m 64 "



//--------------------- .note.nv.cuinfo           --------------------------
	.section	.note.nv.cuinfo,"",@"SHT_NOTE"
	.sectionflags	@"SHF_NOTE_NV_CUINFO"
        /*0018*/ 	.short	0x0002
        /*001a*/ 	.short	0x0064
        /*001c*/ 	.short	0x0082
	.zero		2


//--------------------- .nv.info                  --------------------------
	.section	.nv.info,"",@"SHT_CUDA_INFO"
	.align	4


	//----- nvinfo : EIATTR_REGCOUNT
	.align		4
        /*0000*/ 	.byte	0x04, 0x2f
        /*0002*/ 	.short	(.L_44 - .L_43)
	.align		4
.L_43:
        /*0004*/ 	.word	index@(_Z13newton_methodPfdf)
        /*0008*/ 	.word	0x0000001c


	//----- nvinfo : EIATTR_FRAME_SIZE
	.align		4
.L_44:
        /*000c*/ 	.byte	0x04, 0x11
        /*000e*/ 	.short	(.L_46 - .L_45)
	.align		4
.L_45:
        /*0010*/ 	.word	index@($__internal_1_$__cuda_sm3x_div_rn_noftz_f32_slowpath)
        /*0014*/ 	.word	0x00000000


	//----- nvinfo : EIATTR_FRAME_SIZE
	.align		4
.L_46:
        /*0018*/ 	.byte	0x04, 0x11
        /*001a*/ 	.short	(.L_48 - .L_47)
	.align		4
.L_47:
        /*001c*/ 	.word	index@($__internal_0_$__cuda_sm20_dblrcp_rn_slowpath_v3)
        /*0020*/ 	.word	0x00000000


	//----- nvinfo : EIATTR_FRAME_SIZE
	.align		4
.L_48:
        /*0024*/ 	.byte	0x04, 0x11
        /*0026*/ 	.short	(.L_50 - .L_49)
	.align		4
.L_49:
        /*0028*/ 	.word	index@(_Z13newton_methodPfdf)
        /*002c*/ 	.word	0x00000000


	//----- nvinfo : EIATTR_REGCOUNT
	.align		4
.L_50:
        /*0030*/ 	.byte	0x04, 0x2f
        /*0032*/ 	.short	(.L_52 - .L_51)
	.align		4
.L_51:
        /*0034*/ 	.word	index@(_ZN3cub18CUB_300001_SM_10006detail11EmptyKernelIvEEvv)
        /*0038*/ 	.word	0x00000004


	//----- nvinfo : EIATTR_FRAME_SIZE
	.align		4
.L_52:
        /*003c*/ 	.byte	0x04, 0x11
        /*003e*/ 	.short	(.L_54 - .L_53)
	.align		4
.L_53:
        /*0040*/ 	.word	index@(_ZN3cub18CUB_300001_SM_10006detail11EmptyKernelIvEEvv)
        /*0044*/ 	.word	0x00000000


	//----- nvinfo : EIATTR_REGCOUNT
	.align		4
.L_54:
        /*0048*/ 	.byte	0x04, 0x2f
        /*004a*/ 	.short	(.L_56 - .L_55)
	.align		4
.L_55:
        /*004c*/ 	.word	index@(_ZN3cub18CUB_300001_SM_10006detail8for_each13static_kernelINS2_12policy_hub_t12policy_500_tEmN6thrust24THRUST_300001_SM_1000_NS8cuda_cub20__uninitialized_fill7functorINS7_10device_ptrIfEEfEEEEvT0_T1_)
        /*0050*/ 	.word	0x00000008


	//----- nvinfo : EIATTR_FRAME_SIZE
	.align		4
.L_56:
        /*0054*/ 	.byte	0x04, 0x11
        /*0056*/ 	.short	(.L_58 - .L_57)
	.align		4
.L_57:
        /*0058*/ 	.word	index@(_ZN3cub18CUB_300001_SM_10006detail8for_each13static_kernelINS2_12policy_hub_t12policy_500_tEmN6thrust24THRUST_300001_SM_1000_NS8cuda_cub20__uninitialized_fill7functorINS7_10device_ptrIfEEfEEEEvT0_T1_)
        /*005c*/ 	.word	0x00000000


	//----- nvinfo : EIATTR_MIN_STACK_SIZE
	.align		4
.L_58:
        /*0060*/ 	.byte	0x04, 0x12
        /*0062*/ 	.short	(.L_60 - .L_59)
	.align		4
.L_59:
        /*0064*/ 	.word	index@(_ZN3cub18CUB_300001_SM_10006detail8for_each13static_kernelINS2_12policy_hub_t12policy_500_tEmN6thrust24THRUST_300001_SM_1000_NS8cuda_cub20__uninitialized_fill7functorINS7_10device_ptrIfEEfEEEEvT0_T1_)
        /*0068*/ 	.word	0x00000000


	//----- nvinfo : EIATTR_MIN_STACK_SIZE
	.align		4
.L_60:
        /*006c*/ 	.byte	0x04, 0x12
        /*006e*/ 	.short	(.L_62 - .L_61)
	.align		4
.L_61:
        /*0070*/ 	.word	index@(_ZN3cub18CUB_300001_SM_10006detail11EmptyKernelIvEEvv)
        /*0074*/ 	.word	0x00000000


	//----- nvinfo : EIATTR_MIN_STACK_SIZE
	.align		4
.L_62:
        /*0078*/ 	.byte	0x04, 0x12
        /*007a*/ 	.short	(.L_64 - .L_63)
	.align		4
.L_63:
        /*007c*/ 	.word	index@(_Z13newton_methodPfdf)
        /*0080*/ 	.word	0x00000000
.L_64:


//--------------------- .nv.compat                --------------------------
	.section	.nv.compat,"",@"SHT_CUDA_COMPAT_INFO"
	.align	4
        /*0000*/ 	.byte	0x02, 0x09, 0x00, 0x00, 0x02, 0x02, 0x01, 0x00, 0x02, 0x05, 0x05, 0x00, 0x03, 0x07, 0x01, 0x01
        /*0010*/ 	.byte	0x02, 0x03, 0x00, 0x00, 0x02, 0x06, 0x01, 0x00, 0x04, 0x0b, 0x08, 0x00, 0x01, 0x00, 0x00, 0x00
        /*0020*/ 	.byte	0x00, 0x00, 0x00, 0x00


//--------------------- .nv.info._ZN3cub18CUB_300001_SM_10006detail8for_each13static_kernelINS2_12policy_hub_t12policy_500_tEmN6thrust24THRUST_300001_SM_1000_NS8cuda_cub20__uninitialized_fill7functorINS7_10device_ptrIfEEfEEEEvT0_T1_ --------------------------
	.section	.nv.info._ZN3cub18CUB_300001_SM_10006detail8for_each13static_kernelINS2_12policy_hub_t12policy_500_tEmN6thrust24THRUST_300001_SM_1000_NS8cuda_cub20__uninitialized_fill7functorINS7_10device_ptrIfEEfEEEEvT0_T1_,"",@"SHT_CUDA_INFO"
	.sectionflags	@""
	.align	4


	//----- nvinfo : EIATTR_CUDA_API_VERSION
	.align		4
        /*0000*/ 	.byte	0x04, 0x37
        /*0002*/ 	.short	(.L_66 - .L_65)
.L_65:
        /*0004*/ 	.word	0x00000082


	//----- nvinfo : EIATTR_KPARAM_INFO
	.align		4
.L_66:
        /*0008*/ 	.byte	0x04, 0x17
        /*000a*/ 	.short	(.L_68 - .L_67)
.L_67:
        /*000c*/ 	.word	0x00000000
        /*0010*/ 	.short	0x0001
        /*0012*/ 	.short	0x0008
        /*0014*/ 	.byte	0x00, 0xf0, 0x41, 0x00


	//----- nvinfo : EIATTR_KPARAM_INFO
	.align		4
.L_68:
        /*0018*/ 	.byte	0x04, 0x17
        /*001a*/ 	.short	(.L_70 - .L_69)
.L_69:
        /*001c*/ 	.word	0x00000000
        /*0020*/ 	.short	0x0000
        /*0022*/ 	.short	0x0000
        /*0024*/ 	.byte	0x00, 0xf0, 0x21, 0x00


	//----- nvinfo : EIATTR_SPARSE_MMA_MASK
	.align		4
.L_70:
        /*0028*/ 	.byte	0x03, 0x50
        /*002a*/ 	.short	0x0000


	//----- nvinfo : EIATTR_MAXREG_COUNT
	.align		4
        /*002c*/ 	.byte	0x03, 0x1b
        /*002e*/ 	.short	0x00ff


	//----- nvinfo : EIATTR_MERCURY_ISA_VERSION
	.align		4
        /*0030*/ 	.byte	0x03, 0x5f
        /*0032*/ 	.short	0x0101


	//----- nvinfo : EIATTR_VRC_CTA_INIT_COUNT
	.align		4
        /*0034*/ 	.byte	0x02, 0x4a
	.zero		1
	.zero		1


	//----- nvinfo : EIATTR_EXIT_INSTR_OFFSETS
	.align		4
        /*0038*/ 	.byte	0x04, 0x1c
        /*003a*/ 	.short	(.L_72 - .L_71)


	//   ....[0]....
.L_71:
        /*003c*/ 	.word	0x00000130


	//   ....[1]....
        /*0040*/ 	.word	0x00000230


	//   ....[2]....
        /*0044*/ 	.word	0x00000260


	//----- nvinfo : EIATTR_MAX_THREADS
	.align		4
.L_72:
        /*0048*/ 	.byte	0x04, 0x05
        /*004a*/ 	.short	(.L_74 - .L_73)
.L_73:
        /*004c*/ 	.word	0x00000100
        /*0050*/ 	.word	0x00000001
        /*0054*/ 	.word	0x00000001


	//----- nvinfo : EIATTR_CBANK_PARAM_SIZE
	.align		4
.L_74:
        /*0058*/ 	.byte	0x03, 0x19
        /*005a*/ 	.short	0x0018


	//----- nvinfo : EIATTR_PARAM_CBANK
	.align		4
        /*005c*/ 	.byte	0x04, 0x0a
        /*005e*/ 	.short	(.L_76 - .L_75)
	.align		4
.L_75:
        /*0060*/ 	.word	index@(.nv.constant0._ZN3cub18CUB_300001_SM_10006detail8for_each13static_kernelINS2_12policy_hub_t12policy_500_tEmN6thrust24THRUST_300001_SM_1000_NS8cuda_cub20__uninitialized_fill7functorINS7_10device_ptrIfEEfEEEEvT0_T1_)
        /*0064*/ 	.short	0x0380
        /*0066*/ 	.short	0x0018


	//----- nvinfo : EIATTR_SW_WAR
	.align		4
.L_76:
        /*0068*/ 	.byte	0x04, 0x36
        /*006a*/ 	.short	(.L_78 - .L_77)
.L_77:
        /*006c*/ 	.word	0x00000008
.L_78:


//--------------------- .nv.info._ZN3cub18CUB_300001_SM_10006detail11EmptyKernelIvEEvv --------------------------
	.section	.nv.info._ZN3cub18CUB_300001_SM_10006detail11EmptyKernelIvEEvv,"",@"SHT_CUDA_INFO"
	.sectionflags	@""
	.align	4


	//----- nvinfo : EIATTR_CUDA_API_VERSION
	.align		4
        /*0000*/ 	.byte	0x04, 0x37
        /*0002*/ 	.short	(.L_80 - .L_79)
.L_79:
        /*0004*/ 	.word	0x00000082


	//----- nvinfo : EIATTR_SPARSE_MMA_MASK
	.align		4
.L_80:
        /*0008*/ 	.byte	0x03, 0x50
        /*000a*/ 	.short	0x0000


	//----- nvinfo : EIATTR_MAXREG_COUNT
	.align		4
        /*000c*/ 	.byte	0x03, 0x1b
        /*000e*/ 	.short	0x00ff


	//----- nvinfo : EIATTR_MERCURY_ISA_VERSION
	.align		4
        /*0010*/ 	.byte	0x03, 0x5f
        /*0012*/ 	.short	0x0101


	//----- nvinfo : EIATTR_VRC_CTA_INIT_COUNT
	.align		4
        /*0014*/ 	.byte	0x02, 0x4a
	.zero		1
	.zero		1


	//----- nvinfo : EIATTR_EXIT_INSTR_OFFSETS
	.align		4
        /*0018*/ 	.byte	0x04, 0x1c
        /*001a*/ 	.short	(.L_82 - .L_81)


	//   ....[0]....
.L_81:
        /*001c*/ 	.word	0x00000010


	//----- nvinfo : EIATTR_SW_WAR
	.align		4
.L_82:
        /*0020*/ 	.byte	0x04, 0x36
        /*0022*/ 	.short	(.L_84 - .L_83)
.L_83:
        /*0024*/ 	.word	0x00000008
.L_84:


//--------------------- .nv.info._Z13newton_methodPfdf --------------------------
	.section	.nv.info._Z13newton_methodPfdf,"",@"SHT_CUDA_INFO"
	.sectionflags	@""
	.align	4


	//----- nvinfo : EIATTR_CUDA_API_VERSION
	.align		4
        /*0000*/ 	.byte	0x04, 0x37
        /*0002*/ 	.short	(.L_86 - .L_85)
.L_85:
        /*0004*/ 	.word	0x00000082


	//----- nvinfo : EIATTR_KPARAM_INFO
	.align		4
.L_86:
        /*0008*/ 	.byte	0x04, 0x17
        /*000a*/ 	.short	(.L_88 - .L_87)
.L_87:
        /*000c*/ 	.word	0x00000000
        /*0010*/ 	.short	0x0002
        /*0012*/ 	.short	0x0010
        /*0014*/ 	.byte	0x00, 0xf0, 0x11, 0x00


	//----- nvinfo : EIATTR_KPARAM_INFO
	.align		4
.L_88:
        /*0018*/ 	.byte	0x04, 0x17
        /*001a*/ 	.short	(.L_90 - .L_89)
.L_89:
        /*001c*/ 	.word	0x00000000
        /*0020*/ 	.short	0x0001
        /*0022*/ 	.short	0x0008
        /*0024*/ 	.byte	0x00, 0xf0, 0x21, 0x00


	//----- nvinfo : EIATTR_KPARAM_INFO
	.align		4
.L_90:
        /*0028*/ 	.byte	0x04, 0x17
        /*002a*/ 	.short	(.L_92 - .L_91)
.L_91:
        /*002c*/ 	.word	0x00000000
        /*0030*/ 	.short	0x0000
        /*0032*/ 	.short	0x0000
        /*0034*/ 	.byte	0x00, 0xf5, 0x21, 0x00


	//----- nvinfo : EIATTR_SPARSE_MMA_MASK
	.align		4
.L_92:
        /*0038*/ 	.byte	0x03, 0x50
        /*003a*/ 	.short	0x0000


	//----- nvinfo : EIATTR_MAXREG_COUNT
	.align		4
        /*003c*/ 	.byte	0x03, 0x1b
        /*003e*/ 	.short	0x00ff


	//----- nvinfo : EIATTR_MERCURY_ISA_VERSION
	.align		4
        /*0040*/ 	.byte	0x03, 0x5f
        /*0042*/ 	.short	0x0101


	//----- nvinfo : EIATTR_VRC_CTA_INIT_COUNT
	.align		4
        /*0044*/ 	.byte	0x02, 0x4a
	.zero		1
	.zero		1


	//----- nvinfo : EIATTR_EXIT_INSTR_OFFSETS
	.align		4
        /*0048*/ 	.byte	0x04, 0x1c
        /*004a*/ 	.short	(.L_94 - .L_93)


	//   ....[0]....
.L_93:
        /*004c*/ 	.word	0x00000c80


	//   ....[1]....
        /*0050*/ 	.word	0x00001ac0


	//----- nvinfo : EIATTR_CRS_STACK_SIZE
	.align		4
.L_94:
        /*0054*/ 	.byte	0x04, 0x1e
        /*0056*/ 	.short	(.L_96 - .L_95)
.L_95:
        /*0058*/ 	.word	0x00000000


	//----- nvinfo : EIATTR_CBANK_PARAM_SIZE
	.align		4
.L_96:
        /*005c*/ 	.byte	0x03, 0x19
        /*005e*/ 	.short	0x0014


	//----- nvinfo : EIATTR_PARAM_CBANK
	.align		4
        /*0060*/ 	.byte	0x04, 0x0a
        /*0062*/ 	.short	(.L_98 - .L_97)
	.align		4
.L_97:
        /*0064*/ 	.word	index@(.nv.constant0._Z13newton_methodPfdf)
        /*0068*/ 	.short	0x0380
        /*006a*/ 	.short	0x0014


	//----- nvinfo : EIATTR_SW_WAR
	.align		4
.L_98:
        /*006c*/ 	.byte	0x04, 0x36
        /*006e*/ 	.short	(.L_100 - .L_99)
.L_99:
        /*0070*/ 	.word	0x00000008
.L_100:


//--------------------- .nv.callgraph             --------------------------
	.section	.nv.callgraph,"",@"SHT_CUDA_CALLGRAPH"
	.align	4
	.sectionentsize	8
	.align		4
        /*0000*/ 	.word	0x00000000
	.align		4
        /*0004*/ 	.word	0xffffffff
	.align		4
        /*0008*/ 	.word	0x00000000
	.align		4
        /*000c*/ 	.word	0xfffffffe
	.align		4
        /*0010*/ 	.word	0x00000000
	.align		4
        /*0014*/ 	.word	0xfffffffd
	.align		4
        /*0018*/ 	.word	0x00000000
	.align		4
        /*001c*/ 	.word	0xfffffffc


//--------------------- .nv.constant4             --------------------------
	.section	.nv.constant4,"a",@progbits
	.align	8
	.align		8
.nv.constant4:
        /*0000*/ 	.dword	_ZN34_INTERNAL_c6f92388_4_k_cu__Z4funcf4cuda3std3__45__cpo5beginE
	.align		8
        /*0008*/ 	.dword	_ZN34_INTERNAL_c6f92388_4_k_cu__Z4funcf4cuda3std3__45__cpo3endE
	.align		8
        /*0010*/ 	.dword	_ZN34_INTERNAL_c6f92388_4_k_cu__Z4funcf4cuda3std3__45__cpo6cbeginE
	.align		8
        /*0018*/ 	.dword	_ZN34_INTERNAL_c6f92388_4_k_cu__Z4funcf4cuda3std3__45__cpo4cendE
	.align		8
        /*0020*/ 	.dword	_ZN34_INTERNAL_c6f92388_4_k_cu__Z4funcf4cuda3std3__45__cpo6rbeginE
	.align		8
        /*0028*/ 	.dword	_ZN34_INTERNAL_c6f92388_4_k_cu__Z4funcf4cuda3std3__45__cpo4rendE
	.align		8
        /*0030*/ 	.dword	_ZN34_INTERNAL_c6f92388_4_k_cu__Z4funcf4cuda3std3__45__cpo7crbeginE
	.align		8
        /*0038*/ 	.dword	_ZN34_INTERNAL_c6f92388_4_k_cu__Z4funcf4cuda3std3__45__cpo5crendE
	.align		8
        /*0040*/ 	.dword	_ZN34_INTERNAL_c6f92388_4_k_cu__Z4funcf4cuda3std3__436_GLOBAL__N__c6f92388_4_k_cu__Z4funcf6ignoreE
	.align		8
        /*0048*/ 	.dword	_ZN34_INTERNAL_c6f92388_4_k_cu__Z4funcf4cuda3std3__419piecewise_constructE
	.align		8
        /*0050*/ 	.dword	_ZN34_INTERNAL_c6f92388_4_k_cu__Z4funcf4cuda3std3__48in_placeE
	.align		8
        /*0058*/ 	.dword	_ZN34_INTERNAL_c6f92388_4_k_cu__Z4funcf4cuda3std3__420unreachable_sentinelE
	.align		8
        /*0060*/ 	.dword	_ZN34_INTERNAL_c6f92388_4_k_cu__Z4funcf4cuda3std3__47nulloptE
	.align		8
        /*0068*/ 	.dword	_ZN34_INTERNAL_c6f92388_4_k_cu__Z4funcf4cuda3std3__48unexpectE
	.align		8
        /*0070*/ 	.dword	_ZN34_INTERNAL_c6f92388_4_k_cu__Z4funcf4cuda3std6ranges3__45__cpo4swapE
	.align		8
        /*0078*/ 	.dword	_ZN34_INTERNAL_c6f92388_4_k_cu__Z4funcf4cuda3std6ranges3__45__cpo9iter_moveE
	.align		8
        /*0080*/ 	.dword	_ZN34_INTERNAL_c6f92388_4_k_cu__Z4funcf4cuda3std6ranges3__45__cpo5beginE
	.align		8
        /*0088*/ 	.dword	_ZN34_INTERNAL_c6f92388_4_k_cu__Z4funcf4cuda3std6ranges3__45__cpo3endE
	.align		8
        /*0090*/ 	.dword	_ZN34_INTERNAL_c6f92388_4_k_cu__Z4funcf4cuda3std6ranges3__45__cpo6cbeginE
	.align		8
        /*0098*/ 	.dword	_ZN34_INTERNAL_c6f92388_4_k_cu__Z4funcf4cuda3std6ranges3__45__cpo4cendE
	.align		8
        /*00a0*/ 	.dword	_ZN34_INTERNAL_c6f92388_4_k_cu__Z4funcf4cuda3std6ranges3__45__cpo7advanceE
	.align		8
        /*00a8*/ 	.dword	_ZN34_INTERNAL_c6f92388_4_k_cu__Z4funcf4cuda3std6ranges3__45__cpo9iter_swapE
	.align		8
        /*00b0*/ 	.dword	_ZN34_INTERNAL_c6f92388_4_k_cu__Z4funcf4cuda3std6ranges3__45__cpo4nextE
	.align		8
        /*00b8*/ 	.dword	_ZN34_INTERNAL_c6f92388_4_k_cu__Z4funcf4cuda3std6ranges3__45__cpo4prevE
	.align		8
        /*00c0*/ 	.dword	_ZN34_INTERNAL_c6f92388_4_k_cu__Z4funcf4cuda3std6ranges3__45__cpo4dataE
	.align		8
        /*00c8*/ 	.dword	_ZN34_INTERNAL_c6f92388_4_k_cu__Z4funcf4cuda3std6ranges3__45__cpo5cdataE
	.align		8
        /*00d0*/ 	.dword	_ZN34_INTERNAL_c6f92388_4_k_cu__Z4funcf4cuda3std6ranges3__45__cpo4sizeE
	.align		8
        /*00d8*/ 	.dword	_ZN34_INTERNAL_c6f92388_4_k_cu__Z4funcf4cuda3std6ranges3__45__cpo5ssizeE
	.align		8
        /*00e0*/ 	.dword	_ZN34_INTERNAL_c6f92388_4_k_cu__Z4funcf4cuda3std6ranges3__45__cpo8distanceE
	.align		8
        /*00e8*/ 	.dword	_ZN34_INTERNAL_c6f92388_4_k_cu__Z4funcf6thrust24THRUST_300001_SM_1000_NS8cuda_cub3parE
	.align		8
        /*00f0*/ 	.dword	_ZN34_INTERNAL_c6f92388_4_k_cu__Z4funcf6thrust24THRUST_300001_SM_1000_NS8cuda_cub10par_nosyncE
	.align		8
        /*00f8*/ 	.dword	_ZN34_INTERNAL_c6f92388_4_k_cu__Z4funcf6thrust24THRUST_300001_SM_1000_NS6system6detail10sequential3seqE
	.align		8
        /*0100*/ 	.dword	_ZN34_INTERNAL_c6f92388_4_k_cu__Z4funcf6thrust24THRUST_300001_SM_1000_NS12placeholders2_1E
	.align		8
        /*0108*/ 	.dword	_ZN34_INTERNAL_c6f92388_4_k_cu__Z4funcf6thrust24THRUST_300001_SM_1000_NS12placeholders2_2E
	.align		8
        /*0110*/ 	.dword	_ZN34_INTERNAL_c6f92388_4_k_cu__Z4funcf6thrust24THRUST_300001_SM_1000_NS12placeholders2_3E
	.align		8
        /*0118*/ 	.dword	_ZN34_INTERNAL_c6f92388_4_k_cu__Z4funcf6thrust24THRUST_300001_SM_1000_NS12placeholders2_4E
	.align		8
        /*0120*/ 	.dword	_ZN34_INTERNAL_c6f92388_4_k_cu__Z4funcf6thrust24THRUST_300001_SM_1000_NS12placeholders2_5E
	.align		8
        /*0128*/ 	.dword	_ZN34_INTERNAL_c6f92388_4_k_cu__Z4funcf6thrust24THRUST_300001_SM_1000_NS12placeholders2_6E
	.align		8
        /*0130*/ 	.dword	_ZN34_INTERNAL_c6f92388_4_k_cu__Z4funcf6thrust24THRUST_300001_SM_1000_NS12placeholders2_7E
	.align		8
        /*0138*/ 	.dword	_ZN34_INTERNAL_c6f92388_4_k_cu__Z4funcf6thrust24THRUST_300001_SM_1000_NS12placeholders2_8E
	.align		8
        /*0140*/ 	.dword	_ZN34_INTERNAL_c6f92388_4_k_cu__Z4funcf6thrust24THRUST_300001_SM_1000_NS12placeholders2_9E
	.align		8
        /*0148*/ 	.dword	_ZN34_INTERNAL_c6f92388_4_k_cu__Z4funcf6thrust24THRUST_300001_SM_1000_NS12placeholders3_10E
	.align		8
        /*0150*/ 	.dword	_ZN34_INTERNAL_c6f92388_4_k_cu__Z4funcf6thrust24THRUST_300001_SM_1000_NS3seqE


//--------------------- .text._ZN3cub18CUB_300001_SM_10006detail8for_each13static_kernelINS2_12policy_hub_t12policy_500_tEmN6thrust24THRUST_300001_SM_1000_NS8cuda_cub20__uninitialized_fill7functorINS7_10device_ptrIfEEfEEEEvT0_T1_ --------------------------
	.section	.text._ZN3cub18CUB_300001_SM_10006detail8for_each13static_kernelINS2_12policy_hub_t12policy_500_tEmN6thrust24THRUST_300001_SM_1000_NS8cuda_cub20__uninitialized_fill7functorINS7_10device_ptrIfEEfEEEEvT0_T1_,"ax",@progbits
	.align	128
        .global         _ZN3cub18CUB_300001_SM_10006detail8for_each13static_kernelINS2_12policy_hub_t12policy_500_tEmN6thrust24THRUST_300001_SM_1000_NS8cuda_cub20__uninitialized_fill7functorINS7_10device_ptrIfEEfEEEEvT0_T1_
        .type           _ZN3cub18CUB_300001_SM_10006detail8for_each13static_kernelINS2_12policy_hub_t12policy_500_tEmN6thrust24THRUST_300001_SM_1000_NS8cuda_cub20__uninitialized_fill7functorINS7_10device_ptrIfEEfEEEEvT0_T1_,@function
        .size           _ZN3cub18CUB_300001_SM_10006detail8for_each13static_kernelINS2_12policy_hub_t12policy_500_tEmN6thrust24THRUST_300001_SM_1000_NS8cuda_cub20__uninitialized_fill7functorINS7_10device_ptrIfEEfEEEEvT0_T1_,(.L_x_30 - _ZN3cub18CUB_300001_SM_10006detail8for_each13static_kernelINS2_12policy_hub_t12policy_500_tEmN6thrust24THRUST_300001_SM_1000_NS8cuda_cub20__uninitialized_fill7functorINS7_10device_ptrIfEEfEEEEvT0_T1_)
        .other          _ZN3cub18CUB_300001_SM_10006detail8for_each13static_kernelINS2_12policy_hub_t12policy_500_tEmN6thrust24THRUST_300001_SM_1000_NS8cuda_cub20__uninitialized_fill7functorINS7_10device_ptrIfEEfEEEEvT0_T1_,@"STO_CUDA_ENTRY STV_DEFAULT"
_ZN3cub18CUB_300001_SM_10006detail8for_each13static_kernelINS2_12policy_hub_t12policy_500_tEmN6thrust24THRUST_300001_SM_1000_NS8cuda_cub20__uninitialized_fill7functorINS7_10device_ptrIfEEfEEEEvT0_T1_:
.text._ZN3cub18CUB_300001_SM_10006detail8for_each13static_kernelINS2_12policy_hub_t12policy_500_tEmN6thrust24THRUST_300001_SM_1000_NS8cuda_cub20__uninitialized_fill7functorINS7_10device_ptrIfEEfEEEEvT0_T1_:
[----:B------:R-:W-:Y:S08]  /*0000*/  LDC R1, c[0x0][0x37c] ;  /* 0x0000df00ff017b82 */ /* 0x000ff00000000800 */
[----:B------:R-:W0:Y:S01]  /*0010*/  S2UR UR4, SR_CTAID.X ;  /* 0x00000000000479c3 */ /* 0x000e220000002500 */
[----:B------:R-:W1:Y:S01]  /*0020*/  LDCU.64 UR6, c[0x0][0x380] ;  /* 0x00007000ff0677ac */ /* 0x000e620008000a00 */
[----:B------:R-:W2:Y:S01]  /*0030*/  LDCU.64 UR8, c[0x0][0x358] ;  /* 0x00006b00ff0877ac */ /* 0x000ea20008000a00 */
[----:B0-----:R-:W-:-:S04]  /*0040*/  UIMAD.WIDE.U32 UR4, UR4, 0x200, URZ ;  /* 0x00000200040478a5 */ /* 0x001fc8000f8e00ff */
[----:B-1----:R-:W-:-:S04]  /*0050*/  UIADD3 UR6, UP0, UPT, -UR4, UR6, URZ ;  /* 0x0000000604067290 */ /* 0x002fc8000ff1e1ff */
[----:B------:R-:W-:Y:S02]  /*0060*/  UIADD3.X UR7, UPT, UPT, ~UR5, UR7, URZ, UP0, !UPT ;  /* 0x0000000705077290 */ /* 0x000fe400087fe5ff */
[----:B------:R-:W-:-:S04]  /*0070*/  UISETP.GE.U32.AND UP0, UPT, UR6, 0x200, UPT ;  /* 0x000002000600788c */ /* 0x000fc8000bf06070 */
[----:B------:R-:W-:-:S09]  /*0080*/  UISETP.GE.U32.AND.EX UP0, UPT, UR7, URZ, UPT, UP0 ;  /* 0x000000ff0700728c */ /* 0x000fd2000bf06100 */
[----:B--2---:R-:W-:Y:S05]  /*0090*/  BRA.U !UP0, `(.L_x_0) ;  /* 0x0000000108287547 */ /* 0x004fea000b800000 */
[----:B------:R-:W0:Y:S01]  /*00a0*/  S2R R0, SR_TID.X ;  /* 0x0000000000007919 */ /* 0x000e220000002100 */
[----:B------:R-:W1:Y:S01]  /*00b0*/  LDCU.64 UR6, c[0x0][0x388] ;  /* 0x00007100ff0677ac */ /* 0x000e620008000a00 */
[----:B------:R-:W2:Y:S01]  /*00c0*/  LDC R5, c[0x0][0x390] ;  /* 0x0000e400ff057b82 */ /* 0x000ea20000000800 */
[----:B0-----:R-:W-:-:S05]  /*00d0*/  IADD3 R0, P0, PT, R0, UR4, RZ ;  /* 0x0000000400007c10 */ /* 0x001fca000ff1e0ff */
[----:B------:R-:W-:Y:S01]  /*00e0*/  IMAD.X R3, RZ, RZ, UR5, P0 ;  /* 0x00000005ff037e24 */ /* 0x000fe200080e06ff */
[----:B-1----:R-:W-:-:S04]  /*00f0*/  LEA R2, P0, R0, UR6, 0x2 ;  /* 0x0000000600027c11 */ /* 0x002fc8000f8010ff */
[----:B------:R-:W-:-:S05]  /*0100*/  LEA.HI.X R3, R0, UR7, R3, 0x2, P0 ;  /* 0x0000000700037c11 */ /* 0x000fca00080f1403 */
[----:B--2---:R-:W-:Y:S04]  /*0110*/  STG.E desc[UR8][R2.64], R5 ;  /* 0x0000000502007986 */ /* 0x004fe8000c101908 */
[----:B------:R-:W-:Y:S01]  /*0120*/  STG.E desc[UR8][R2.64+0x400], R5 ;  /* 0x0004000502007986 */ /* 0x000fe2000c101908 */
[----:B------:R-:W-:Y:S05]  /*0130*/  EXIT ;  /* 0x000000000000794d */ /* 0x000fea0003800000 */
.L_x_0:
[----:B------:R-:W0:Y:S01]  /*0140*/  S2R R0, SR_TID.X ;  /* 0x0000000000007919 */ /* 0x000e220000002100 */
[----:B------:R-:W-:Y:S01]  /*0150*/  IMAD.U32 R2, RZ, RZ, UR7 ;  /* 0x00000007ff027e24 */ /* 0x000fe2000f8e00ff */
[----:B------:R-:W1:Y:S01]  /*0160*/  LDCU.64 UR10, c[0x0][0x388] ;  /* 0x00007100ff0a77ac */ /* 0x000e620008000a00 */
[----:B------:R-:W-:Y:S01]  /*0170*/  IMAD.U32 R4, RZ, RZ, UR7 ;  /* 0x00000007ff047e24 */ /* 0x000fe2000f8e00ff */
[----:B0-----:R-:W-:-:S04]  /*0180*/  ISETP.LT.U32.AND P0, PT, R0, UR6, PT ;  /* 0x0000000600007c0c */ /* 0x001fc8000bf01070 */
[----:B------:R-:W-:Y:S01]  /*0190*/  ISETP.GT.U32.AND.EX P0, PT, R2, RZ, PT, P0 ;  /* 0x000000ff0200720c */ /* 0x000fe20003f04100 */
[C---:B------:R-:W-:Y:S01]  /*01a0*/  VIADD R2, R0.reuse, 0x100 ;  /* 0x0000010000027836 */ /* 0x040fe20000000000 */
[----:B------:R-:W-:-:S04]  /*01b0*/  IADD3 R0, P2, PT, R0, UR4, RZ ;  /* 0x0000000400007c10 */ /* 0x000fc8000ff5e0ff */
[----:B------:R-:W-:Y:S01]  /*01c0*/  ISETP.LT.U32.AND P1, PT, R2, UR6, PT ;  /* 0x0000000602007c0c */ /* 0x000fe2000bf21070 */
[----:B------:R-:W-:Y:S01]  /*01d0*/  IMAD.X R3, RZ, RZ, UR5, P2 ;  /* 0x00000005ff037e24 */ /* 0x000fe200090e06ff */
[----:B-1----:R-:W-:Y:S02]  /*01e0*/  LEA R2, P2, R0, UR10, 0x2 ;  /* 0x0000000a00027c11 */ /* 0x002fe4000f8410ff */
[----:B------:R-:W-:Y:S02]  /*01f0*/  ISETP.GT.U32.AND.EX P1, PT, R4, RZ, PT, P1 ;  /* 0x000000ff0400720c */ /* 0x000fe40003f24110 */
[----:B------:R-:W-:Y:S01]  /*0200*/  LEA.HI.X R3, R0, UR11, R3, 0x2, P2 ;  /* 0x0000000b00037c11 */ /* 0x000fe200090f1403 */
[----:B------:R-:W0:Y:S04]  /*0210*/  @P0 LDC R5, c[0x0][0x390] ;  /* 0x0000e400ff050b82 */ /* 0x000e280000000800 */
[----:B0-----:R0:W-:Y:S06]  /*0220*/  @P0 STG.E desc[UR8][R2.64], R5 ;  /* 0x0000000502000986 */ /* 0x0011ec000c101908 */
[----:B------:R-:W-:Y:S05]  /*0230*/  @!P1 EXIT ;  /* 0x000000000000994d */ /* 0x000fea0003800000 */
[----:B0-----:R-:W0:Y:S02]  /*0240*/  LDC R5, c[0x0][0x390] ;  /* 0x0000e400ff057b82 */ /* 0x001e240000000800 */
[----:B0-----:R-:W-:Y:S01]  /*0250*/  STG.E desc[UR8][R2.64+0x400], R5 ;  /* 0x0004000502007986 */ /* 0x001fe2000c101908 */
[----:B------:R-:W-:Y:S05]  /*0260*/  EXIT ;  /* 0x000000000000794d */ /* 0x000fea0003800000 */
.L_x_1:
[----:B------:R-:W-:-:S00]  /*0270*/  BRA `(.L_x_1) ;  /* 0xfffffffc00fc7947 */ /* 0x000fc0000383ffff */
[----:B------:R-:W-:-:S00]  /*0280*/  NOP ;  /* 0x0000000000007918 */ /* 0x000fc00000000000 */
[----:B------:R-:W-:-:S00]  /*0290*/  NOP ;  /* 0x0000000000007918 */ /* 0x000fc00000000000 */
[----:B------:R-:W-:-:S00]  /*02a0*/  NOP ;  /* 0x0000000000007918 */ /* 0x000fc00000000000 */
[----:B------:R-:W-:-:S00]  /*02b0*/  NOP ;  /* 0x0000000000007918 */ /* 0x000fc00000000000 */
[----:B------:R-:W-:-:S00]  /*02c0*/  NOP ;  /* 0x0000000000007918 */ /* 0x000fc00000000000 */
[----:B------:R-:W-:-:S00]  /*02d0*/  NOP ;  /* 0x0000000000007918 */ /* 0x000fc00000000000 */
[----:B------:R-:W-:-:S00]  /*02e0*/  NOP ;  /* 0x0000000000007918 */ /* 0x000fc00000000000 */
[----:B------:R-:W-:-:S00]  /*02f0*/  NOP ;  /* 0x0000000000007918 */ /* 0x000fc00000000000 */
.L_x_30:


//--------------------- .text._ZN3cub18CUB_300001_SM_10006detail11EmptyKernelIvEEvv --------------------------
	.section	.text._ZN3cub18CUB_300001_SM_10006detail11EmptyKernelIvEEvv,"ax",@progbits
	.align	128
        .global         _ZN3cub18CUB_300001_SM_10006detail11EmptyKernelIvEEvv
        .type           _ZN3cub18CUB_300001_SM_10006detail11EmptyKernelIvEEvv,@function
        .size           _ZN3cub18CUB_300001_SM_10006detail11EmptyKernelIvEEvv,(.L_x_31 - _ZN3cub18CUB_300001_SM_10006detail11EmptyKernelIvEEvv)
        .other          _ZN3cub18CUB_300001_SM_10006detail11EmptyKernelIvEEvv,@"STO_CUDA_ENTRY STV_DEFAULT"
_ZN3cub18CUB_300001_SM_10006detail11EmptyKernelIvEEvv:
.text._ZN3cub18CUB_300001_SM_10006detail11EmptyKernelIvEEvv:
[----:B------:R-:W-:Y:S01]  /*0000*/  LDC R1, c[0x0][0x37c] ;  /* 0x0000df00ff017b82 */ /* 0x000fe20000000800 */
[----:B------:R-:W-:Y:S05]  /*0010*/  EXIT ;  /* 0x000000000000794d */ /* 0x000fea0003800000 */
.L_x_2:
        /* <DEDUP_REMOVED lines=14> */
.L_x_31:


//--------------------- .text._Z13newton_methodPfdf --------------------------
	.section	.text._Z13newton_methodPfdf,"ax",@progbits
	.align	128
        .global         _Z13newton_methodPfdf
        .type           _Z13newton_methodPfdf,@function
        .size           _Z13newton_methodPfdf,(.L_x_29 - _Z13newton_methodPfdf)
        .other          _Z13newton_methodPfdf,@"STO_CUDA_ENTRY STV_DEFAULT"
_Z13newton_methodPfdf:
.text._Z13newton_methodPfdf:
[----:B------:R-:W-:Y:S01]  /*0000*/  LDC R1, c[0x0][0x37c] ;  /* 0x0000df00ff017b82 */ /* 0x000fe20000000800 */
[----:B------:R-:W0:Y:S07]  /*0010*/  S2R R2, SR_TID.X ;  /* 0x0000000000027919 */ /* 0x000e2e0000002100 */
[----:B------:R-:W0:Y:S01]  /*0020*/  S2UR UR4, SR_CTAID.X ;  /* 0x00000000000479c3 */ /* 0x000e220000002500 */
[----:B------:R-:W1:Y:S01]  /*0030*/  LDCU UR5, c[0x0][0x390] ;  /* 0x00007200ff0577ac */ /* 0x000e620008000800 */
[----:B------:R-:W-:Y:S01]  /*0040*/  BSSY.RECONVERGENT B0, `(.L_x_3) ;  /* 0x0000062000007945 */ /* 0x000fe20003800200 */
[----:B------:R-:W-:Y:S01]  /*0050*/  UMOV UR6, 0x147ae148 ;  /* 0x147ae14800067882 */ /* 0x000fe20000000000 */
[----:B------:R-:W-:Y:S01]  /*0060*/  UMOV UR7, 0x400d47ae ;  /* 0x400d47ae00077882 */ /* 0x000fe20000000000 */
[----:B-1----:R-:W-:Y:S01]  /*0070*/  F2F.F64.F32 R6, UR5 ;  /* 0x0000000500067d10 */ /* 0x002fe20008201800 */
[----:B0-----:R-:W-:Y:S01]  /*0080*/  IMAD R2, R2, UR4, RZ ;  /* 0x0000000402027c24 */ /* 0x001fe2000f8e02ff */
[----:B------:R-:W0:Y:S06]  /*0090*/  LDCU.64 UR4, c[0x0][0x388] ;  /* 0x00007100ff0477ac */ /* 0x000e2c0008000a00 */
[----:B------:R-:W0:Y:S01]  /*00a0*/  I2F.F64.U32 R4, R2 ;  /* 0x0000000200047312 */ /* 0x000e220000201800 */
[----:B------:R-:W-:-:S07]  /*00b0*/  VIADD R16, R2, 0x1 ;  /* 0x0000000102107836 */ /* 0x000fce0000000000 */
[----:B------:R-:W1:Y:S01]  /*00c0*/  I2F.F64.U32 R10, R16 ;  /* 0x00000010000a7312 */ /* 0x000e620000201800 */
[----:B0-----:R-:W-:-:S07]  /*00d0*/  DFMA R8, R4, UR4, R6 ;  /* 0x0000000404087c2b */ /* 0x001fce0008000006 */
[----:B------:R-:W0:Y:S01]  /*00e0*/  F2F.F32.F64 R4, R8 ;  /* 0x0000000800047310 */ /* 0x000e220000301000 */
[----:B-1----:R-:W-:-:S07]  /*00f0*/  DFMA R10, R10, UR4, R6 ;  /* 0x000000040a0a7c2b */ /* 0x002fce0008000006 */
[----:B------:R-:W-:Y:S08]  /*0100*/  F2F.F32.F64 R0, R10 ;  /* 0x0000000a00007310 */ /* 0x000ff00000301000 */
[----:B0-----:R-:W0:Y:S02]  /*0110*/  F2F.F64.F32 R4, R4 ;  /* 0x0000000400047310 */ /* 0x001e240000201800 */
[----:B0-----:R-:W-:-:S10]  /*0120*/  DMUL R12, R4, UR6 ;  /* 0x00000006040c7c28 */ /* 0x001fd40008000000 */
[----:B------:R-:W-:Y:S01]  /*0130*/  ISETP.GT.AND P0, PT, R13, 0xfffff, PT ;  /* 0x000fffff0d00780c */ /* 0x000fe20003f04270 */
[--C-:B------:R-:W-:Y:S02]  /*0140*/  IMAD.MOV.U32 R14, RZ, RZ, R12.reuse ;  /* 0x000000ffff0e7224 */ /* 0x100fe400078e000c */
[--C-:B------:R-:W-:Y:S02]  /*0150*/  IMAD.MOV.U32 R15, RZ, RZ, R13.reuse ;  /* 0x000000ffff0f7224 */ /* 0x100fe400078e000d */
[----:B------:R-:W-:Y:S02]  /*0160*/  IMAD.MOV.U32 R3, RZ, RZ, R13 ;  /* 0x000000ffff037224 */ /* 0x000fe400078e000d */
[----:B------:R-:W-:-:S06]  /*0170*/  IMAD.MOV.U32 R8, RZ, RZ, R12 ;  /* 0x000000ffff087224 */ /* 0x000fcc00078e000c */
[----:B------:R-:W-:-:S10]  /*0180*/  @!P0 DMUL R14, R14, 1.80143985094819840000e+16 ;  /* 0x435000000e0e8828 */ /* 0x000fd40000000000 */
[----:B------:R-:W-:Y:S02]  /*0190*/  @!P0 IMAD.MOV.U32 R3, RZ, RZ, R15 ;  /* 0x000000ffff038224 */ /* 0x000fe400078e000f */
[----:B------:R-:W-:Y:S02]  /*01a0*/  @!P0 IMAD.MOV.U32 R8, RZ, RZ, R14 ;  /* 0x000000ffff088224 */ /* 0x000fe400078e000e */
[----:B------:R-:W-:-:S05]  /*01b0*/  VIADD R6, R3, 0xffffffff ;  /* 0xffffffff03067836 */ /* 0x000fca0000000000 */
[----:B------:R-:W-:Y:S02]  /*01c0*/  ISETP.GT.U32.AND P1, PT, R6, 0x7feffffe, PT ;  /* 0x7feffffe0600780c */ /* 0x000fe40003f24070 */
[----:B------:R-:W-:Y:S01]  /*01d0*/  MOV R6, 0xfffffc01 ;  /* 0xfffffc0100067802 */ /* 0x000fe20000000f00 */
[----:B------:R-:W-:-:S10]  /*01e0*/  @!P0 IMAD.MOV.U32 R6, RZ, RZ, -0x435 ;  /* 0xfffffbcbff068424 */ /* 0x000fd400078e00ff */
[----:B------:R-:W-:Y:S05]  /*01f0*/  @P1 BRA `(.L_x_4) ;  /* 0x0000000400001947 */ /* 0x000fea0003800000 */
[----:B------:R-:W-:Y:S01]  /*0200*/  LOP3.LUT R7, R3, 0xfffff, RZ, 0xc0, !PT ;  /* 0x000fffff03077812 */ /* 0x000fe200078ec0ff */
[----:B------:R-:W-:Y:S01]  /*0210*/  IMAD.MOV.U32 R10, RZ, RZ, RZ ;  /* 0x000000ffff0a7224 */ /* 0x000fe200078e00ff */
[----:B------:R-:W-:Y:S01]  /*0220*/  MOV R18, 0x8b7a8b04 ;  /* 0x8b7a8b0400127802 */ /* 0x000fe20000000f00 */
[----:B------:R-:W-:Y:S01]  /*0230*/  IMAD.MOV.U32 R19, RZ, RZ, 0x3ed0ee25 ;  /* 0x3ed0ee25ff137424 */ /* 0x000fe200078e00ff */
[----:B------:R-:W-:Y:S01]  /*0240*/  LOP3.LUT R9, R7, 0x3ff00000, RZ, 0xfc, !PT ;  /* 0x3ff0000007097812 */ /* 0x000fe200078efcff */
[----:B------:R-:W-:Y:S01]  /*0250*/  UMOV UR4, 0x3ae80f1e ;  /* 0x3ae80f1e00047882 */ /* 0x000fe20000000000 */
[----:B------:R-:W-:Y:S01]  /*0260*/  UMOV UR5, 0x3eb1380b ;  /* 0x3eb1380b00057882 */ /* 0x000fe20000000000 */
[----:B------:R-:W-:Y:S01]  /*0270*/  LEA.HI R3, R3, R6, RZ, 0xc ;  /* 0x0000000603037211 */ /* 0x000fe200078f60ff */
[----:B------:R-:W-:Y:S01]  /*0280*/  IMAD.MOV.U32 R21, RZ, RZ, 0x43300000 ;  /* 0x43300000ff157424 */ /* 0x000fe200078e00ff */
[----:B------:R-:W-:Y:S01]  /*0290*/  ISETP.GE.U32.AND P0, PT, R9, 0x3ff6a09f, PT ;  /* 0x3ff6a09f0900780c */ /* 0x000fe20003f06070 */
[----:B------:R-:W-:Y:S01]  /*02a0*/  UMOV UR8, 0x80000000 ;  /* 0x8000000000087882 */ /* 0x000fe20000000000 */
[----:B------:R-:W-:-:S11]  /*02b0*/  UMOV UR9, 0x43300000 ;  /* 0x4330000000097882 */ /* 0x000fd60000000000 */
[----:B------:R-:W-:Y:S02]  /*02c0*/  @P0 VIADD R7, R9, 0xfff00000 ;  /* 0xfff0000009070836 */ /* 0x000fe40000000000 */
[----:B------:R-:W-:Y:S02]  /*02d0*/  @P0 VIADD R3, R3, 0x1 ;  /* 0x0000000103030836 */ /* 0x000fe40000000000 */
[----:B------:R-:W-:-:S03]  /*02e0*/  @P0 IMAD.MOV.U32 R9, RZ, RZ, R7 ;  /* 0x000000ffff090224 */ /* 0x000fc600078e0007 */
[----:B------:R-:W-:-:S03]  /*02f0*/  LOP3.LUT R20, R3, 0x80000000, RZ, 0x3c, !PT ;  /* 0x8000000003147812 */ /* 0x000fc600078e3cff */
[C---:B------:R-:W-:Y:S02]  /*0300*/  DADD R16, R8.reuse, 1 ;  /* 0x3ff0000008107429 */ /* 0x040fe40000000000 */
[----:B------:R-:W-:-:S04]  /*0310*/  DADD R8, R8, -1 ;  /* 0xbff0000008087429 */ /* 0x000fc80000000000 */
[----:B------:R-:W0:Y:S02]  /*0320*/  MUFU.RCP64H R11, R17 ;  /* 0x00000011000b7308 */ /* 0x000e240000001800 */
[----:B0-----:R-:W-:-:S08]  /*0330*/  DFMA R12, -R16, R10, 1 ;  /* 0x3ff00000100c742b */ /* 0x001fd0000000010a */
[----:B------:R-:W-:-:S08]  /*0340*/  DFMA R12, R12, R12, R12 ;  /* 0x0000000c0c0c722b */ /* 0x000fd0000000000c */
[----:B------:R-:W-:-:S08]  /*0350*/  DFMA R10, R10, R12, R10 ;  /* 0x0000000c0a0a722b */ /* 0x000fd0000000000a */
[----:B------:R-:W-:-:S08]  /*0360*/  DMUL R12, R8, R10 ;  /* 0x0000000a080c7228 */ /* 0x000fd00000000000 */
[----:B------:R-:W-:-:S08]  /*0370*/  DFMA R12, R8, R10, R12 ;  /* 0x0000000a080c722b */ /* 0x000fd0000000000c */
[----:B------:R-:W-:Y:S02]  /*0380*/  DMUL R14, R12, R12 ;  /* 0x0000000c0c0e7228 */ /* 0x000fe40000000000 */
[----:B------:R-:W-:-:S06]  /*0390*/  DADD R6, R8, -R12 ;  /* 0x0000000008067229 */ /* 0x000fcc000000080c */
[----:B------:R-:W-:Y:S01]  /*03a0*/  DFMA R16, R14, UR4, R18 ;  /* 0x000000040e107c2b */ /* 0x000fe20008000012 */
[----:B------:R-:W-:Y:S01]  /*03b0*/  UMOV UR4, 0x9f02676f ;  /* 0x9f02676f00047882 */ /* 0x000fe20000000000 */
[----:B------:R-:W-:Y:S01]  /*03c0*/  UMOV UR5, 0x3ef3b266 ;  /* 0x3ef3b26600057882 */ /* 0x000fe20000000000 */
[----:B------:R-:W-:Y:S02]  /*03d0*/  DADD R18, R6, R6 ;  /* 0x0000000006127229 */ /* 0x000fe40000000006 */
[----:B------:R-:W-:Y:S01]  /*03e0*/  DADD R6, R20, -UR8 ;  /* 0x8000000814067e29 */ /* 0x000fe20008000000 */
[----:B------:R-:W-:Y:S01]  /*03f0*/  UMOV UR8, 0xfefa39ef ;  /* 0xfefa39ef00087882 */ /* 0x000fe20000000000 */
[----:B------:R-:W-:Y:S01]  /*0400*/  UMOV UR9, 0x3fe62e42 ;  /* 0x3fe62e4200097882 */ /* 0x000fe20000000000 */
[----:B------:R-:W-:Y:S01]  /*0410*/  DFMA R16, R14, R16, UR4 ;  /* 0x000000040e107e2b */ /* 0x000fe20008000010 */
[----:B------:R-:W-:Y:S01]  /*0420*/  UMOV UR4, 0xa9ab0956 ;  /* 0xa9ab095600047882 */ /* 0x000fe20000000000 */
[----:B------:R-:W-:Y:S01]  /*0430*/  UMOV UR5, 0x3f1745cb ;  /* 0x3f1745cb00057882 */ /* 0x000fe20000000000 */
[----:B------:R-:W-:-:S02]  /*0440*/  DFMA R18, R8, -R12, R18 ;  /* 0x8000000c0812722b */ /* 0x000fc40000000012 */
[----:B------:R-:W-:-:S03]  /*0450*/  DFMA R8, R6, UR8, R12 ;  /* 0x0000000806087c2b */ /* 0x000fc6000800000c */
[----:B------:R-:W-:Y:S01]  /*0460*/  DFMA R16, R14, R16, UR4 ;  /* 0x000000040e107e2b */ /* 0x000fe20008000010 */
[----:B------:R-:W-:Y:S01]  /*0470*/  UMOV UR4, 0x2d1b5154 ;  /* 0x2d1b515400047882 */ /* 0x000fe20000000000 */
[----:B------:R-:W-:Y:S01]  /*0480*/  UMOV UR5, 0x3f3c71c7 ;  /* 0x3f3c71c700057882 */ /* 0x000fe20000000000 */
[----:B------:R-:W-:-:S05]  /*0490*/  DMUL R18, R10, R18 ;  /* 0x000000120a127228 */ /* 0x000fca0000000000 */
[----:B------:R-:W-:Y:S01]  /*04a0*/  DFMA R16, R14, R16, UR4 ;  /* 0x000000040e107e2b */ /* 0x000fe20008000010 */
[----:B------:R-:W-:Y:S01]  /*04b0*/  UMOV UR4, 0x923be72d ;  /* 0x923be72d00047882 */ /* 0x000fe20000000000 */
[----:B------:R-:W-:-:S06]  /*04c0*/  UMOV UR5, 0x3f624924 ;  /* 0x3f62492400057882 */ /* 0x000fcc0000000000 */
        /* <DEDUP_REMOVED lines=8> */
[----:B------:R-:W-:Y:S02]  /*0550*/  UMOV UR5, 0x3fe62e42 ;  /* 0x3fe62e4200057882 */ /* 0x000fe40000000000 */
[----:B------:R-:W-:Y:S01]  /*0560*/  DFMA R20, R6, -UR4, R8 ;  /* 0x8000000406147c2b */ /* 0x000fe20008000008 */
[----:B------:R-:W-:Y:S01]  /*0570*/  UMOV UR4, 0x3b39803f ;  /* 0x3b39803f00047882 */ /* 0x000fe20000000000 */
[----:B------:R-:W-:Y:S02]  /*0580*/  UMOV UR5, 0x3c7abc9e ;  /* 0x3c7abc9e00057882 */ /* 0x000fe40000000000 */
[----:B------:R-:W-:-:S04]  /*0590*/  DMUL R16, R14, R16 ;  /* 0x000000100e107228 */ /* 0x000fc80000000000 */
[----:B------:R-:W-:-:S04]  /*05a0*/  DADD R20, -R12, R20 ;  /* 0x000000000c147229 */ /* 0x000fc80000000114 */
[----:B------:R-:W-:-:S08]  /*05b0*/  DFMA R16, R12, R16, R18 ;  /* 0x000000100c10722b */ /* 0x000fd00000000012 */
[----:B------:R-:W-:-:S08]  /*05c0*/  DADD R16, R16, -R20 ;  /* 0x0000000010107229 */ /* 0x000fd00000000814 */
[----:B------:R-:W-:-:S08]  /*05d0*/  DFMA R16, R6, UR4, R16 ;  /* 0x0000000406107c2b */ /* 0x000fd00008000010 */
[----:B------:R-:W-:Y:S01]  /*05e0*/  DADD R16, R8, R16 ;  /* 0x0000000008107229 */ /* 0x000fe20000000010 */
[----:B------:R-:W-:Y:S10]  /*05f0*/  BRA `(.L_x_5) ;  /* 0x0000000000187947 */ /* 0x000ff40003800000 */
.L_x_4:
[----:B------:R-:W-:Y:S01]  /*0600*/  IMAD.MOV.U32 R6, RZ, RZ, 0x0 ;  /* 0x00000000ff067424 */ /* 0x000fe200078e00ff */
[----:B------:R-:W-:Y:S01]  /*0610*/  LOP3.LUT P0, RZ, R15, 0x7fffffff, RZ, 0xc0, !PT ;  /* 0x7fffffff0fff7812 */ /* 0x000fe2000780c0ff */
[----:B------:R-:W-:-:S06]  /*0620*/  IMAD.MOV.U32 R7, RZ, RZ, 0x7ff00000 ;  /* 0x7ff00000ff077424 */ /* 0x000fcc00078e00ff */
[----:B------:R-:W-:-:S10]  /*0630*/  DFMA R6, R14, R6, +INF ;  /* 0x7ff000000e06742b */ /* 0x000fd40000000006 */
[----:B------:R-:W-:Y:S02]  /*0640*/  FSEL R16, R6, RZ, P0 ;  /* 0x000000ff06107208 */ /* 0x000fe40000000000 */
[----:B------:R-:W-:-:S07]  /*0650*/  FSEL R17, R7, -QNAN , P0 ;  /* 0xfff0000007117808 */ /* 0x000fce0000000000 */
.L_x_5:
[----:B------:R-:W-:Y:S05]  /*0660*/  BSYNC.RECONVERGENT B0 ;  /* 0x0000000000007941 */ /* 0x000fea0003800200 */
.L_x_3:
[----:B------:R-:W0:Y:S01]  /*0670*/  F2F.F64.F32 R6, R0 ;  /* 0x0000000000067310 */ /* 0x000e220000201800 */
[----:B------:R-:W-:Y:S01]  /*0680*/  UMOV UR4, 0x47ae147b ;  /* 0x47ae147b00047882 */ /* 0x000fe20000000000 */
[----:B------:R-:W-:Y:S01]  /*0690*/  UMOV UR5, 0x40107ae1 ;  /* 0x40107ae100057882 */ /* 0x000fe20000000000 */
[----:B------:R-:W-:Y:S01]  /*06a0*/  BSSY.RECONVERGENT B0, `(.L_x_6) ;  /* 0x0000058000007945 */ /* 0x000fe20003800200 */
[----:B------:R-:W-:-:S08]  /*06b0*/  DFMA R16, R4, -UR4, R16 ;  /* 0x8000000404107c2b */ /* 0x000fd00008000010 */
[----:B------:R-:W-:Y:S02]  /*06c0*/  DADD R16, R16, 1.5 ;  /* 0x3ff8000010107429 */ /* 0x000fe40000000000 */
[----:B0-----:R-:W-:-:S04]  /*06d0*/  DMUL R10, R6, UR6 ;  /* 0x00000006060a7c28 */ /* 0x001fc80008000000 */
[----:B------:R0:W1:Y:S06]  /*06e0*/  F2F.F32.F64 R0, R16 ;  /* 0x0000001000007310 */ /* 0x00006c0000301000 */
[----:B------:R-:W-:Y:S01]  /*06f0*/  ISETP.GT.AND P0, PT, R11, 0xfffff, PT ;  /* 0x000fffff0b00780c */ /* 0x000fe20003f04270 */
[----:B------:R-:W-:Y:S01]  /*0700*/  IMAD.MOV.U32 R8, RZ, RZ, R10 ;  /* 0x000000ffff087224 */ /* 0x000fe200078e000a */
[----:B------:R-:W-:Y:S01]  /*0710*/  MOV R9, R11 ;  /* 0x0000000b00097202 */ /* 0x000fe20000000f00 */
[----:B------:R-:W-:-:S10]  /*0720*/  IMAD.MOV.U32 R3, RZ, RZ, R11 ;  /* 0x000000ffff037224 */ /* 0x000fd400078e000b */
[----:B------:R-:W-:-:S10]  /*0730*/  @!P0 DMUL R8, R8, 1.80143985094819840000e+16 ;  /* 0x4350000008088828 */ /* 0x000fd40000000000 */
[----:B------:R-:W-:Y:S02]  /*0740*/  @!P0 IMAD.MOV.U32 R3, RZ, RZ, R9 ;  /* 0x000000ffff038224 */ /* 0x000fe400078e0009 */
[----:B------:R-:W-:Y:S02]  /*0750*/  @!P0 IMAD.MOV.U32 R10, RZ, RZ, R8 ;  /* 0x000000ffff0a8224 */ /* 0x000fe400078e0008 */
[----:B------:R-:W-:-:S05]  /*0760*/  VIADD R4, R3, 0xffffffff ;  /* 0xffffffff03047836 */ /* 0x000fca0000000000 */
[----:B------:R-:W-:Y:S01]  /*0770*/  ISETP.GT.U32.AND P1, PT, R4, 0x7feffffe, PT ;  /* 0x7feffffe0400780c */ /* 0x000fe20003f24070 */
[----:B------:R-:W-:Y:S02]  /*0780*/  IMAD.MOV.U32 R4, RZ, RZ, -0x3ff ;  /* 0xfffffc01ff047424 */ /* 0x000fe400078e00ff */
[----:B------:R-:W-:-:S10]  /*0790*/  @!P0 IMAD.MOV.U32 R4, RZ, RZ, -0x435 ;  /* 0xfffffbcbff048424 */ /* 0x000fd400078e00ff */
[----:B01----:R-:W-:Y:S05]  /*07a0*/  @P1 BRA `(.L_x_7) ;  /* 0x0000000400041947 */ /* 0x003fea0003800000 */
[----:B------:R-:W-:Y:S01]  /*07b0*/  LOP3.LUT R5, R3, 0xfffff, RZ, 0xc0, !PT ;  /* 0x000fffff03057812 */ /* 0x000fe200078ec0ff */
[----:B------:R-:W-:Y:S01]  /*07c0*/  IMAD.MOV.U32 R18, RZ, RZ, -0x748574fc ;  /* 0x8b7a8b04ff127424 */ /* 0x000fe200078e00ff */
[----:B------:R-:W-:Y:S01]  /*07d0*/  MOV R8, R10 ;  /* 0x0000000a00087202 */ /* 0x000fe20000000f00 */
[----:B------:R-:W-:Y:S01]  /*07e0*/  IMAD.MOV.U32 R10, RZ, RZ, RZ ;  /* 0x000000ffff0a7224 */ /* 0x000fe200078e00ff */
[----:B------:R-:W-:Y:S01]  /*07f0*/  LOP3.LUT R9, R5, 0x3ff00000, RZ, 0xfc, !PT ;  /* 0x3ff0000005097812 */ /* 0x000fe200078efcff */
[----:B------:R-:W-:Y:S01]  /*0800*/  IMAD.MOV.U32 R19, RZ, RZ, 0x3ed0ee25 ;  /* 0x3ed0ee25ff137424 */ /* 0x000fe200078e00ff */
[----:B------:R-:W-:Y:S01]  /*0810*/  UMOV UR6, 0x3ae80f1e ;  /* 0x3ae80f1e00067882 */ /* 0x000fe20000000000 */
[----:B------:R-:W-:Y:S01]  /*0820*/  UMOV UR7, 0x3eb1380b ;  /* 0x3eb1380b00077882 */ /* 0x000fe20000000000 */
[----:B------:R-:W-:Y:S01]  /*0830*/  ISETP.GE.U32.AND P0, PT, R9, 0x3ff6a09f, PT ;  /* 0x3ff6a09f0900780c */ /* 0x000fe20003f06070 */
[----:B------:R-:W-:Y:S01]  /*0840*/  UMOV UR8, 0x80000000 ;  /* 0x8000000000087882 */ /* 0x000fe20000000000 */
[----:B------:R-:W-:Y:S01]  /*0850*/  LEA.HI R3, R3, R4, RZ, 0xc ;  /* 0x0000000403037211 */ /* 0x000fe200078f60ff */
[----:B------:R-:W-:Y:S01]  /*0860*/  UMOV UR9, 0x43300000 ;  /* 0x4330000000097882 */ /* 0x000fe20000000000 */
[----:B------:R-:W-:-:S09]  /*0870*/  MOV R21, 0x43300000 ;  /* 0x4330000000157802 */ /* 0x000fd20000000f00 */
        /* <DEDUP_REMOVED lines=52> */
.L_x_7:
[----:B------:R-:W-:Y:S01]  /*0bc0*/  IMAD.MOV.U32 R4, RZ, RZ, 0x0 ;  /* 0x00000000ff047424 */ /* 0x000fe200078e00ff */
[----:B------:R-:W-:Y:S01]  /*0bd0*/  LOP3.LUT P0, RZ, R9, 0x7fffffff, RZ, 0xc0, !PT ;  /* 0x7fffffff09ff7812 */ /* 0x000fe2000780c0ff */
[----:B------:R-:W-:-:S06]  /*0be0*/  IMAD.MOV.U32 R5, RZ, RZ, 0x7ff00000 ;  /* 0x7ff00000ff057424 */ /* 0x000fcc00078e00ff */
[----:B------:R-:W-:-:S10]  /*0bf0*/  DFMA R4, R8, R4, +INF ;  /* 0x7ff000000804742b */ /* 0x000fd40000000004 */
[----:B------:R-:W-:Y:S02]  /*0c00*/  FSEL R8, R4, RZ, P0 ;  /* 0x000000ff04087208 */ /* 0x000fe40000000000 */
[----:B------:R-:W-:-:S07]  /*0c10*/  FSEL R9, R5, -QNAN , P0 ;  /* 0xfff0000005097808 */ /* 0x000fce0000000000 */
.L_x_8:
[----:B------:R-:W-:Y:S05]  /*0c20*/  BSYNC.RECONVERGENT B0 ;  /* 0x0000000000007941 */ /* 0x000fea0003800200 */
.L_x_6:
[----:B------:R-:W-:-:S08]  /*0c30*/  DFMA R8, R6, -UR4, R8 ;  /* 0x8000000406087c2b */ /* 0x000fd00008000008 */
[----:B------:R-:W-:-:S10]  /*0c40*/  DADD R8, R8, 1.5 ;  /* 0x3ff8000008087429 */ /* 0x000fd40000000000 */
[----:B------:R-:W0:Y:S02]  /*0c50*/  F2F.F32.F64 R9, R8 ;  /* 0x0000000800097310 */ /* 0x000e240000301000 */
[----:B0-----:R-:W-:-:S05]  /*0c60*/  FMUL R0, R0, R9 ;  /* 0x0000000900007220 */ /* 0x001fca0000400000 */
[----:B------:R-:W-:-:S13]  /*0c70*/  FSETP.GT.AND P0, PT, R0, RZ, PT ;  /* 0x000000ff0000720b */ /* 0x000fda0003f04000 */
[----:B------:R-:W-:Y:S05]  /*0c80*/  @P0 EXIT ;  /* 0x000000000000094d */ /* 0x000fea0003800000 */
[----:B------:R-:W0:Y:S02]  /*0c90*/  LDCU.64 UR4, c[0x0][0x358] ;  /* 0x00006b00ff0477ac */ /* 0x000e240008000a00 */
.L_x_15:
[----:B------:R-:W1:Y:S01]  /*0ca0*/  F2F.F32.F64 R8, R4 ;  /* 0x0000000400087310 */ /* 0x000e620000301000 */
[----:B------:R-:W-:Y:S01]  /*0cb0*/  UMOV UR6, 0x147ae148 ;  /* 0x147ae14800067882 */ /* 0x000fe20000000000 */
[----:B------:R-:W-:-:S06]  /*0cc0*/  UMOV UR7, 0x400d47ae ;  /* 0x400d47ae00077882 */ /* 0x000fcc0000000000 */
[----:B-1----:R-:W1:Y:S02]  /*0cd0*/  F2F.F64.F32 R8, R8 ;  /* 0x0000000800087310 */ /* 0x002e640000201800 */
[----:B-1----:R-:W-:-:S10]  /*0ce0*/  DMUL R6, R8, UR6 ;  /* 0x0000000608067c28 */ /* 0x002fd40008000000 */
[----:B------:R-:W-:Y:S01]  /*0cf0*/  ISETP.GT.AND P0, PT, R7, 0xfffff, PT ;  /* 0x000fffff0700780c */ /* 0x000fe20003f04270 */
[--C-:B------:R-:W-:Y:S02]  /*0d00*/  IMAD.MOV.U32 R10, RZ, RZ, R6.reuse ;  /* 0x000000ffff0a7224 */ /* 0x100fe400078e0006 */
[--C-:B------:R-:W-:Y:S02]  /*0d10*/  IMAD.MOV.U32 R11, RZ, RZ, R7.reuse ;  /* 0x000000ffff0b7224 */ /* 0x100fe400078e0007 */
[----:B------:R-:W-:Y:S02]  /*0d20*/  IMAD.MOV.U32 R3, RZ, RZ, R7 ;  /* 0x000000ffff037224 */ /* 0x000fe400078e0007 */
[----:B------:R-:W-:-:S06]  /*0d30*/  IMAD.MOV.U32 R12, RZ, RZ, R6 ;  /* 0x000000ffff0c7224 */ /* 0x000fcc00078e0006 */
[----:B------:R-:W-:-:S10]  /*0d40*/  @!P0 DMUL R10, R6, 1.80143985094819840000e+16 ;  /* 0x43500000060a8828 */ /* 0x000fd40000000000 */
[----:B------:R-:W-:Y:S02]  /*0d50*/  @!P0 IMAD.MOV.U32 R3, RZ, RZ, R11 ;  /* 0x000000ffff038224 */ /* 0x000fe400078e000b */
[----:B------:R-:W-:-:S03]  /*0d60*/  @!P0 IMAD.MOV.U32 R12, RZ, RZ, R10 ;  /* 0x000000ffff0c8224 */ /* 0x000fc600078e000a */
[----:B------:R-:W-:-:S04]  /*0d70*/  IADD3 R0, PT, PT, R3, -0x1, RZ ;  /* 0xffffffff03007810 */ /* 0x000fc80007ffe0ff */
[----:B------:R-:W-:Y:S01]  /*0d80*/  ISETP.GT.U32.AND P1, PT, R0, 0x7feffffe, PT ;  /* 0x7feffffe0000780c */ /* 0x000fe20003f24070 */
[----:B------:R-:W-:Y:S02]  /*0d90*/  IMAD.MOV.U32 R0, RZ, RZ, -0x3ff ;  /* 0xfffffc01ff007424 */ /* 0x000fe400078e00ff */
[----:B------:R-:W-:-:S10]  /*0da0*/  @!P0 IMAD.MOV.U32 R0, RZ, RZ, -0x435 ;  /* 0xfffffbcbff008424 */ /* 0x000fd400078e00ff */
[----:B------:R-:W-:Y:S05]  /*0db0*/  @P1 BRA `(.L_x_9) ;  /* 0x0000000400041947 */ /* 0x000fea0003800000 */
[----:B------:R-:W-:Y:S01]  /*0dc0*/  LOP3.LUT R10, R3, 0xfffff, RZ, 0xc0, !PT ;  /* 0x000fffff030a7812 */ /* 0x000fe200078ec0ff */
[----:B------:R-:W-:Y:S01]  /*0dd0*/  IMAD.MOV.U32 R20, RZ, RZ, -0x748574fc ;  /* 0x8b7a8b04ff147424 */ /* 0x000fe200078e00ff */
[----:B------:R-:W-:Y:S01]  /*0de0*/  UMOV UR6, 0x3ae80f1e ;  /* 0x3ae80f1e00067882 */ /* 0x000fe20000000000 */
[----:B------:R-:W-:Y:S01]  /*0df0*/  IMAD.MOV.U32 R21, RZ, RZ, 0x3ed0ee25 ;  /* 0x3ed0ee25ff157424 */ /* 0x000fe200078e00ff */
[----:B------:R-:W-:Y:S01]  /*0e00*/  LOP3.LUT R11, R10, 0x3ff00000, RZ, 0xfc, !PT ;  /* 0x3ff000000a0b7812 */ /* 0x000fe200078efcff */
[----:B------:R-:W-:Y:S01]  /*0e10*/  IMAD.MOV.U32 R10, RZ, RZ, R12 ;  /* 0x000000ffff0a7224 */ /* 0x000fe200078e000c */
[----:B------:R-:W-:Y:S01]  /*0e20*/  UMOV UR7, 0x3eb1380b ;  /* 0x3eb1380b00077882 */ /* 0x000fe20000000000 */
[----:B------:R-:W-:Y:S01]  /*0e30*/  IMAD.MOV.U32 R12, RZ, RZ, RZ ;  /* 0x000000ffff0c7224 */ /* 0x000fe200078e00ff */
[----:B------:R-:W-:Y:S01]  /*0e40*/  ISETP.GE.U32.AND P0, PT, R11, 0x3ff6a09f, PT ;  /* 0x3ff6a09f0b00780c */ /* 0x000fe20003f06070 */
[----:B------:R-:W-:Y:S01]  /*0e50*/  IMAD.MOV.U32 R25, RZ, RZ, 0x43300000 ;  /* 0x43300000ff197424 */ /* 0x000fe200078e00ff */
[----:B------:R-:W-:Y:S01]  /*0e60*/  LEA.HI R0, R3, R0, RZ, 0xc ;  /* 0x0000000003007211 */ /* 0x000fe200078f60ff */
[----:B------:R-:W-:Y:S01]  /*0e70*/  UMOV UR8, 0x80000000 ;  /* 0x8000000000087882 */ /* 0x000fe20000000000 */
[----:B------:R-:W-:-:S09]  /*0e80*/  UMOV UR9, 0x43300000 ;  /* 0x4330000000097882 */ /* 0x000fd20000000000 */
[----:B------:R-:W-:Y:S02]  /*0e90*/  @P0 VIADD R13, R11, 0xfff00000 ;  /* 0xfff000000b0d0836 */ /* 0x000fe40000000000 */
[----:B------:R-:W-:-:S03]  /*0ea0*/  @P0 VIADD R0, R0, 0x1 ;  /* 0x0000000100000836 */ /* 0x000fc60000000000 */
[----:B------:R-:W-:Y:S02]  /*0eb0*/  @P0 MOV R11, R13 ;  /* 0x0000000d000b0202 */ /* 0x000fe40000000f00 */
[----:B------:R-:W-:-:S04]  /*0ec0*/  LOP3.LUT R24, R0, 0x80000000, RZ, 0x3c, !PT ;  /* 0x8000000000187812 */ /* 0x000fc800078e3cff */
[C---:B------:R-:W-:Y:S02]  /*0ed0*/  DADD R18, R10.reuse, 1 ;  /* 0x3ff000000a127429 */ /* 0x040fe40000000000 */
[----:B------:R-:W-:-:S04]  /*0ee0*/  DADD R10, R10, -1 ;  /* 0xbff000000a0a7429 */ /* 0x000fc80000000000 */
[----:B------:R-:W1:Y:S02]  /*0ef0*/  MUFU.RCP64H R13, R19 ;  /* 0x00000013000d7308 */ /* 0x000e640000001800 */
[----:B-1----:R-:W-:-:S08]  /*0f00*/  DFMA R14, -R18, R12, 1 ;  /* 0x3ff00000120e742b */ /* 0x002fd0000000010c */
        /* <DEDUP_REMOVED lines=9> */
[----:B------:R-:W-:-:S05]  /*0fa0*/  DADD R22, R22, R22 ;  /* 0x0000000016167229 */ /* 0x000fca0000000016 */
[----:B------:R-:W-:Y:S01]  /*0fb0*/  DFMA R18, R16, R18, UR6 ;  /* 0x0000000610127e2b */ /* 0x000fe20008000012 */
[----:B------:R-:W-:Y:S01]  /*0fc0*/  UMOV UR6, 0xa9ab0956 ;  /* 0xa9ab095600067882 */ /* 0x000fe20000000000 */
[----:B------:R-:W-:Y:S01]  /*0fd0*/  UMOV UR7, 0x3f1745cb ;  /* 0x3f1745cb00077882 */ /* 0x000fe20000000000 */
[----:B------:R-:W-:-:S05]  /*0fe0*/  DFMA R22, R10, -R14, R22 ;  /* 0x8000000e0a16722b */ /* 0x000fca0000000016 */
        /* <DEDUP_REMOVED lines=9> */
[----:B------:R-:W-:Y:S01]  /*1080*/  UMOV UR7, 0x3f899999 ;  /* 0x3f89999900077882 */ /* 0x000fe20000000000 */
[----:B------:R-:W-:Y:S01]  /*1090*/  DADD R18, R24, -UR8 ;  /* 0x8000000818127e29 */ /* 0x000fe20008000000 */
[----:B------:R-:W-:Y:S01]  /*10a0*/  UMOV UR8, 0xfefa39ef ;  /* 0xfefa39ef00087882 */ /* 0x000fe20000000000 */
[----:B------:R-:W-:-:S03]  /*10b0*/  UMOV UR9, 0x3fe62e42 ;  /* 0x3fe62e4200097882 */ /* 0x000fc60000000000 */
[----:B------:R-:W-:Y:S01]  /*10c0*/  DFMA R20, R16, R20, UR6 ;  /* 0x0000000610147e2b */ /* 0x000fe20008000014 */
[----:B------:R-:W-:Y:S01]  /*10d0*/  UMOV UR6, 0x55555554 ;  /* 0x5555555400067882 */ /* 0x000fe20000000000 */
[----:B------:R-:W-:Y:S01]  /*10e0*/  UMOV UR7, 0x3fb55555 ;  /* 0x3fb5555500077882 */ /* 0x000fe20000000000 */
[----:B------:R-:W-:-:S05]  /*10f0*/  DFMA R10, R18, UR8, R14 ;  /* 0x00000008120a7c2b */ /* 0x000fca000800000e */
        /* <DEDUP_REMOVED lines=13> */
.L_x_9:
[----:B------:R-:W-:Y:S01]  /*11d0*/  IMAD.MOV.U32 R12, RZ, RZ, 0x0 ;  /* 0x00000000ff0c7424 */ /* 0x000fe200078e00ff */
[----:B------:R-:W-:Y:S02]  /*11e0*/  MOV R13, 0x7ff00000 ;  /* 0x7ff00000000d7802 */ /* 0x000fe40000000f00 */
[----:B------:R-:W-:-:S04]  /*11f0*/  LOP3.LUT P0, RZ, R11, 0x7fffffff, RZ, 0xc0, !PT ;  /* 0x7fffffff0bff7812 */ /* 0x000fc8000780c0ff */
[----:B------:R-:W-:-:S10]  /*1200*/  DFMA R12, R10, R12, +INF ;  /* 0x7ff000000a0c742b */ /* 0x000fd4000000000c */
[----:B------:R-:W-:Y:S02]  /*1210*/  FSEL R10, R12, RZ, P0 ;  /* 0x000000ff0c0a7208 */ /* 0x000fe40000000000 */
[----:B------:R-:W-:-:S07]  /*1220*/  FSEL R11, R13, -QNAN , P0 ;  /* 0xfff000000d0b7808 */ /* 0x000fce0000000000 */
.L_x_10:
[----:B------:R-:W1:Y:S01]  /*1230*/  MUFU.RCP64H R13, R7 ;  /* 0x00000007000d7308 */ /* 0x000e620000001800 */
[----:B------:R-:W-:Y:S01]  /*1240*/  VIADD R12, R7, 0x300402 ;  /* 0x00300402070c7836 */ /* 0x000fe20000000000 */
[----:B------:R-:W-:Y:S01]  /*1250*/  UMOV UR6, 0x47ae147b ;  /* 0x47ae147b00067882 */ /* 0x000fe20000000000 */
[----:B------:R-:W-:Y:S02]  /*1260*/  UMOV UR7, 0x40107ae1 ;  /* 0x40107ae100077882 */ /* 0x000fe40000000000 */
[----:B------:R-:W-:Y:S01]  /*1270*/  DFMA R10, R8, -UR6, R10 ;  /* 0x80000006080a7c2b */ /* 0x000fe2000800000a */
[----:B------:R-:W-:-:S07]  /*1280*/  FSETP.GEU.AND P0, PT, |R12|, 5.8789094863358348022e-39, PT ;  /* 0x004004020c00780b */ /* 0x000fce0003f0e200 */
[----:B------:R-:W-:Y:S02]  /*1290*/  DADD R10, R10, 1.5 ;  /* 0x3ff800000a0a7429 */ /* 0x000fe40000000000 */
[----:B-1----:R-:W-:-:S04]  /*12a0*/  DFMA R14, -R6, R12, 1 ;  /* 0x3ff00000060e742b */ /* 0x002fc8000000010c */
[----:B------:R1:W2:Y:S04]  /*12b0*/  F2F.F32.F64 R0, R10 ;  /* 0x0000000a00007310 */ /* 0x0002a80000301000 */
[----:B------:R-:W-:-:S08]  /*12c0*/  DFMA R14, R14, R14, R14 ;  /* 0x0000000e0e0e722b */ /* 0x000fd0000000000e */
[----:B------:R-:W-:-:S08]  /*12d0*/  DFMA R14, R12, R14, R12 ;  /* 0x0000000e0c0e722b */ /* 0x000fd0000000000c */
[----:B------:R-:W-:-:S08]  /*12e0*/  DFMA R8, -R6, R14, 1 ;  /* 0x3ff000000608742b */ /* 0x000fd0000000010e */
[----:B------:R-:W-:Y:S01]  /*12f0*/  DFMA R8, R14, R8, R14 ;  /* 0x000000080e08722b */ /* 0x000fe2000000000e */
[----:B-12---:R-:W-:Y:S10]  /*1300*/  @P0 BRA `(.L_x_11) ;  /* 0x0000000000180947 */ /* 0x006ff40003800000 */
[----:B------:R-:W-:Y:S02]  /*1310*/  LOP3.LUT R3, R7, 0x7fffffff, RZ, 0xc0, !PT ;  /* 0x7fffffff07037812 */ /* 0x000fe400078ec0ff */
[----:B------:R-:W-:-:S03]  /*1320*/  MOV R8, 0x1350 ;  /* 0x0000135000087802 */ /* 0x000fc60000000f00 */
[----:B------:R-:W-:-:S07]  /*1330*/  VIADD R12, R3, 0xfff00000 ;  /* 0xfff00000030c7836 */ /* 0x000fce0000000000 */
[----:B0-----:R-:W-:Y:S05]  /*1340*/  CALL.REL.NOINC `($__internal_0_$__cuda_sm20_dblrcp_rn_slowpath_v3) ;  /* 0x0000000400e07944 */ /* 0x001fea0003c00000 */
[----:B------:R-:W-:Y:S02]  /*1350*/  IMAD.MOV.U32 R8, RZ, RZ, R10 ;  /* 0x000000ffff087224 */ /* 0x000fe400078e000a */
[----:B------:R-:W-:-:S07]  /*1360*/  IMAD.MOV.U32 R9, RZ, RZ, R11 ;  /* 0x000000ffff097224 */ /* 0x000fce00078e000b */
.L_x_11:
[----:B------:R-:W-:Y:S01]  /*1370*/  UMOV UR6, 0x47ae147b ;  /* 0x47ae147b00067882 */ /* 0x000fe20000000000 */
[----:B------:R-:W-:Y:S02]  /*1380*/  UMOV UR7, 0x40107ae1 ;  /* 0x40107ae100077882 */ /* 0x000fe40000000000 */
[----:B------:R-:W-:-:S10]  /*1390*/  DADD R8, R8, -UR6 ;  /* 0x8000000608087e29 */ /* 0x000fd40008000000 */
[----:B------:R-:W1:Y:S08]  /*13a0*/  F2F.F32.F64 R9, R8 ;  /* 0x0000000800097310 */ /* 0x000e700000301000 */
[----:B-1----:R-:W1:Y:S08]  /*13b0*/  MUFU.RCP R3, R9 ;  /* 0x0000000900037308 */ /* 0x002e700000001000 */
[----:B------:R-:W2:Y:S01]  /*13c0*/  FCHK P0, R0, R9 ;  /* 0x0000000900007302 */ /* 0x000ea20000000000 */
[----:B-1----:R-:W-:-:S04]  /*13d0*/  FFMA R6, -R9, R3, 1 ;  /* 0x3f80000009067423 */ /* 0x002fc80000000103 */
[----:B------:R-:W-:-:S04]  /*13e0*/  FFMA R3, R3, R6, R3 ;  /* 0x0000000603037223 */ /* 0x000fc80000000003 */
[----:B------:R-:W-:-:S04]  /*13f0*/  FFMA R6, R0, R3, RZ ;  /* 0x0000000300067223 */ /* 0x000fc800000000ff */
[----:B------:R-:W-:-:S04]  /*1400*/  FFMA R7, -R9, R6, R0 ;  /* 0x0000000609077223 */ /* 0x000fc80000000100 */
[----:B------:R-:W-:Y:S01]  /*1410*/  FFMA R3, R3, R7, R6 ;  /* 0x0000000703037223 */ /* 0x000fe20000000006 */
[----:B--2---:R-:W-:Y:S06]  /*1420*/  @!P0 BRA `(.L_x_12) ;  /* 0x00000000000c8947 */ /* 0x004fec0003800000 */
[----:B------:R-:W-:-:S07]  /*1430*/  MOV R6, 0x1450 ;  /* 0x0000145000067802 */ /* 0x000fce0000000f00 */
[----:B0-----:R-:W-:Y:S05]  /*1440*/  CALL.REL.NOINC `($__internal_1_$__cuda_sm3x_div_rn_noftz_f32_slowpath) ;  /* 0x0000000800347944 */ /* 0x001fea0003c00000 */
[----:B------:R-:W-:-:S07]  /*1450*/  IMAD.MOV.U32 R3, RZ, RZ, R0 ;  /* 0x000000ffff037224 */ /* 0x000fce00078e0000 */
.L_x_12:
[----:B------:R-:W1:Y:S01]  /*1460*/  F2F.F64.F32 R6, R3 ;  /* 0x0000000300067310 */ /* 0x000e620000201800 */
[----:B------:R-:W-:Y:S01]  /*1470*/  UMOV UR6, 0x147ae148 ;  /* 0x147ae14800067882 */ /* 0x000fe20000000000 */
[----:B------:R-:W-:Y:S01]  /*1480*/  UMOV UR7, 0x400d47ae ;  /* 0x400d47ae00077882 */ /* 0x000fe20000000000 */
[----:B-1----:R-:W-:-:S06]  /*1490*/  DADD R4, -R6, R4 ;  /* 0x0000000006047229 */ /* 0x002fcc0000000104 */
[----:B------:R-:W1:Y:S08]  /*14a0*/  F2F.F32.F64 R0, R4 ;  /* 0x0000000400007310 */ /* 0x000e700000301000 */
[----:B-1----:R-:W1:Y:S02]  /*14b0*/  F2F.F64.F32 R6, R0 ;  /* 0x0000000000067310 */ /* 0x002e640000201800 */
[----:B-1----:R-:W-:-:S10]  /*14c0*/  DMUL R10, R6, UR6 ;  /* 0x00000006060a7c28 */ /* 0x002fd40008000000 */
[----:B------:R-:W-:Y:S01]  /*14d0*/  ISETP.GT.AND P0, PT, R11, 0xfffff, PT ;  /* 0x000fffff0b00780c */ /* 0x000fe20003f04270 */
[----:B------:R-:W-:Y:S01]  /*14e0*/  IMAD.MOV.U32 R12, RZ, RZ, R10 ;  /* 0x000000ffff0c7224 */ /* 0x000fe200078e000a */
[----:B------:R-:W-:Y:S01]  /*14f0*/  MOV R13, R11 ;  /* 0x0000000b000d7202 */ /* 0x000fe20000000f00 */
[----:B------:R-:W-:-:S10]  /*1500*/  IMAD.MOV.U32 R8, RZ, RZ, R11 ;  /* 0x000000ffff087224 */ /* 0x000fd400078e000b */
[----:B------:R-:W-:-:S10]  /*1510*/  @!P0 DMUL R12, R12, 1.80143985094819840000e+16 ;  /* 0x435000000c0c8828 */ /* 0x000fd40000000000 */
[----:B------:R-:W-:Y:S01]  /*1520*/  @!P0 IMAD.MOV.U32 R8, RZ, RZ, R13 ;  /* 0x000000ffff088224 */ /* 0x000fe200078e000d */
[----:B------:R-:W-:-:S03]  /*1530*/  @!P0 MOV R10, R12 ;  /* 0x0000000c000a8202 */ /* 0x000fc60000000f00 */
[----:B------:R-:W-:-:S05]  /*1540*/  VIADD R3, R8, 0xffffffff ;  /* 0xffffffff08037836 */ /* 0x000fca0000000000 */
[----:B------:R-:W-:Y:S01]  /*1550*/  ISETP.GT.U32.AND P1, PT, R3, 0x7feffffe, PT ;  /* 0x7feffffe0300780c */ /* 0x000fe20003f24070 */
[----:B------:R-:W-:Y:S02]  /*1560*/  IMAD.MOV.U32 R3, RZ, RZ, -0x3ff ;  /* 0xfffffc01ff037424 */ /* 0x000fe400078e00ff */
[----:B------:R-:W-:-:S10]  /*1570*/  @!P0 IMAD.MOV.U32 R3, RZ, RZ, -0x435 ;  /* 0xfffffbcbff038424 */ /* 0x000fd400078e00ff */
[----:B------:R-:W-:Y:S05]  /*1580*/  @P1 BRA `(.L_x_13) ;  /* 0x0000000400001947 */ /* 0x000fea0003800000 */
[C---:B------:R-:W-:Y:S01]  /*1590*/  LOP3.LUT R9, R8.reuse, 0xfffff, RZ, 0xc0, !PT ;  /* 0x000fffff08097812 */ /* 0x040fe200078ec0ff */
[----:B------:R-:W-:Y:S01]  /*15a0*/  IMAD.MOV.U32 R12, RZ, RZ, RZ ;  /* 0x000000ffff0c7224 */ /* 0x000fe200078e00ff */
[----:B------:R-:W-:Y:S01]  /*15b0*/  UMOV UR6, 0x3ae80f1e ;  /* 0x3ae80f1e00067882 */ /* 0x000fe20000000000 */
[----:B------:R-:W-:Y:S01]  /*15c0*/  IMAD.MOV.U32 R20, RZ, RZ, -0x748574fc ;  /* 0x8b7a8b04ff147424 */ /* 0x000fe200078e00ff */
[----:B------:R-:W-:Y:S01]  /*15d0*/  LOP3.LUT R11, R9, 0x3ff00000, RZ, 0xfc, !PT ;  /* 0x3ff00000090b7812 */ /* 0x000fe200078efcff */
[----:B------:R-:W-:Y:S01]  /*15e0*/  IMAD.MOV.U32 R21, RZ, RZ, 0x3ed0ee25 ;  /* 0x3ed0ee25ff157424 */ /* 0x000fe200078e00ff */
[----:B------:R-:W-:Y:S01]  /*15f0*/  UMOV UR7, 0x3eb1380b ;  /* 0x3eb1380b00077882 */ /* 0x000fe20000000000 */
[----:B------:R-:W-:Y:S01]  /*1600*/  LEA.HI R3, R8, R3, RZ, 0xc ;  /* 0x0000000308037211 */ /* 0x000fe200078f60ff */
[----:B------:R-:W-:Y:S01]  /*1610*/  IMAD.MOV.U32 R23, RZ, RZ, 0x43300000 ;  /* 0x43300000ff177424 */ /* 0x000fe200078e00ff */
[----:B------:R-:W-:Y:S01]  /*1620*/  ISETP.GE.U32.AND P0, PT, R11, 0x3ff6a09f, PT ;  /* 0x3ff6a09f0b00780c */ /* 0x000fe20003f06070 */
[----:B------:R-:W-:Y:S01]  /*1630*/  UMOV UR8, 0x80000000 ;  /* 0x8000000000087882 */ /* 0x000fe20000000000 */
[----:B------:R-:W-:-:S11]  /*1640*/  UMOV UR9, 0x43300000 ;  /* 0x4330000000097882 */ /* 0x000fd60000000000 */
[----:B------:R-:W-:Y:S01]  /*1650*/  @P0 VIADD R9, R11, 0xfff00000 ;  /* 0xfff000000b090836 */ /* 0x000fe20000000000 */
[----:B------:R-:W-:-:S03]  /*1660*/  @P0 IADD3 R3, PT, PT, R3, 0x1, RZ ;  /* 0x0000000103030810 */ /* 0x000fc60007ffe0ff */
[----:B------:R-:W-:Y:S01]  /*1670*/  @P0 IMAD.MOV.U32 R11, RZ, RZ, R9 ;  /* 0x000000ffff0b0224 */ /* 0x000fe200078e0009 */
[----:B------:R-:W-:-:S05]  /*1680*/  LOP3.LUT R22, R3, 0x80000000, RZ, 0x3c, !PT ;  /* 0x8000000003167812 */ /* 0x000fca00078e3cff */
        /* <DEDUP_REMOVED lines=48> */
.L_x_13:
[----:B------:R-:W-:Y:S01]  /*1990*/  IMAD.MOV.U32 R8, RZ, RZ, 0x0 ;  /* 0x00000000ff087424 */ /* 0x000fe200078e00ff */
[----:B------:R-:W-:Y:S01]  /*19a0*/  LOP3.LUT P0, RZ, R13, 0x7fffffff, RZ, 0xc0, !PT ;  /* 0x7fffffff0dff7812 */ /* 0x000fe2000780c0ff */
[----:B------:R-:W-:-:S06]  /*19b0*/  IMAD.MOV.U32 R9, RZ, RZ, 0x7ff00000 ;  /* 0x7ff00000ff097424 */ /* 0x000fcc00078e00ff */
[----:B------:R-:W-:-:S10]  /*19c0*/  DFMA R8, R12, R8, +INF ;  /* 0x7ff000000c08742b */ /* 0x000fd40000000008 */
[----:B------:R-:W-:Y:S02]  /*19d0*/  FSEL R10, R8, RZ, P0 ;  /* 0x000000ff080a7208 */ /* 0x000fe40000000000 */
[----:B------:R-:W-:-:S07]  /*19e0*/  FSEL R11, R9, -QNAN , P0 ;  /* 0xfff00000090b7808 */ /* 0x000fce0000000000 */
.L_x_14:
[----:B------:R-:W-:Y:S01]  /*19f0*/  UMOV UR6, 0x47ae147b ;  /* 0x47ae147b00067882 */ /* 0x000fe20000000000 */
[----:B------:R-:W-:Y:S02]  /*1a00*/  UMOV UR7, 0x40107ae1 ;  /* 0x40107ae100077882 */ /* 0x000fe40000000000 */
[----:B------:R-:W-:Y:S01]  /*1a10*/  DFMA R10, R6, -UR6, R10 ;  /* 0x80000006060a7c2b */ /* 0x000fe2000800000a */
[----:B------:R-:W-:Y:S01]  /*1a20*/  UMOV UR6, 0xd2f1a9fc ;  /* 0xd2f1a9fc00067882 */ /* 0x000fe20000000000 */
[----:B------:R-:W-:-:S06]  /*1a30*/  UMOV UR7, 0x3f50624d ;  /* 0x3f50624d00077882 */ /* 0x000fcc0000000000 */
[----:B------:R-:W-:-:S06]  /*1a40*/  DADD R10, R10, 1.5 ;  /* 0x3ff800000a0a7429 */ /* 0x000fcc0000000000 */
[----:B------:R-:W1:Y:S08]  /*1a50*/  F2F.F32.F64 R6, R10 ;  /* 0x0000000a00067310 */ /* 0x000e700000301000 */
[----:B-1----:R-:W1:Y:S02]  /*1a60*/  F2F.F64.F32 R6, |R6| ;  /* 0x4000000600067310 */ /* 0x002e640000201800 */
[----:B-1----:R-:W-:-:S14]  /*1a70*/  DSETP.GE.AND P0, PT, R6, UR6, PT ;  /* 0x0000000606007e2a */ /* 0x002fdc000bf06000 */
[----:B------:R-:W-:Y:S05]  /*1a80*/  @P0 BRA `(.L_x_15) ;  /* 0xfffffff000840947 */ /* 0x000fea000383ffff */
[----:B------:R-:W1:Y:S02]  /*1a90*/  LDC.64 R4, c[0x0][0x380] ;  /* 0x0000e000ff047b82 */ /* 0x000e640000000a00 */
[----:B-1----:R-:W-:-:S05]  /*1aa0*/  IMAD.WIDE.U32 R2, R2, 0x4, R4 ;  /* 0x0000000402027825 */ /* 0x002fca00078e0004 */
[----:B0-----:R-:W-:Y:S01]  /*1ab0*/  STG.E desc[UR4][R2.64], R0 ;  /* 0x0000000002007986 */ /* 0x001fe2000c101904 */
[----:B------:R-:W-:Y:S05]  /*1ac0*/  EXIT ;  /* 0x000000000000794d */ /* 0x000fea0003800000 */
        .weak           $__internal_0_$__cuda_sm20_dblrcp_rn_slowpath_v3
        .type           $__internal_0_$__cuda_sm20_dblrcp_rn_slowpath_v3,@function
        .size           $__internal_0_$__cuda_sm20_dblrcp_rn_slowpath_v3,($__internal_1_$__cuda_sm3x_div_rn_noftz_f32_slowpath - $__internal_0_$__cuda_sm20_dblrcp_rn_slowpath_v3)
$__internal_0_$__cuda_sm20_dblrcp_rn_slowpath_v3:
[----:B------:R-:W-:-:S14]  /*1ad0*/  DSETP.GTU.AND P0, PT, |R6|, +INF , PT ;  /* 0x7ff000000600742a */ /* 0x000fdc0003f0c200 */
[----:B------:R-:W-:Y:S05]  /*1ae0*/  @P0 BRA `(.L_x_16) ;  /* 0x00000000007c0947 */ /* 0x000fea0003800000 */
[----:B------:R-:W-:-:S05]  /*1af0*/  LOP3.LUT R3, R7, 0x7fffffff, RZ, 0xc0, !PT ;  /* 0x7fffffff07037812 */ /* 0x000fca00078ec0ff */
[----:B------:R-:W-:-:S05]  /*1b00*/  VIADD R9, R3, 0xffffffff ;  /* 0xffffffff03097836 */ /* 0x000fca0000000000 */
[----:B------:R-:W-:-:S13]  /*1b10*/  ISETP.GE.U32.AND P0, PT, R9, 0x7fefffff, PT ;  /* 0x7fefffff0900780c */ /* 0x000fda0003f06070 */
[----:B------:R-:W-:Y:S01]  /*1b20*/  @P0 LOP3.LUT R11, R7, 0x7ff00000, RZ, 0x3c, !PT ;  /* 0x7ff00000070b0812 */ /* 0x000fe200078e3cff */
[----:B------:R-:W-:Y:S01]  /*1b30*/  @P0 IMAD.MOV.U32 R10, RZ, RZ, RZ ;  /* 0x000000ffff0a0224 */ /* 0x000fe200078e00ff */
[----:B------:R-:W-:Y:S06]  /*1b40*/  @P0 BRA `(.L_x_17) ;  /* 0x00000000006c0947 */ /* 0x000fec0003800000 */
[----:B------:R-:W-:-:S13]  /*1b50*/  ISETP.GE.U32.AND P0, PT, R3, 0x1000001, PT ;  /* 0x010000010300780c */ /* 0x000fda0003f06070 */
[----:B------:R-:W-:Y:S05]  /*1b60*/  @!P0 BRA `(.L_x_18) ;  /* 0x0000000000348947 */ /* 0x000fea0003800000 */
[----:B------:R-:W-:Y:S01]  /*1b70*/  IADD3 R11, PT, PT, R7, -0x3fe00000, RZ ;  /* 0xc0200000070b7810 */ /* 0x000fe20007ffe0ff */
[----:B------:R-:W-:-:S03]  /*1b80*/  IMAD.MOV.U32 R10, RZ, RZ, R6 ;  /* 0x000000ffff0a7224 */ /* 0x000fc600078e0006 */
[----:B------:R-:W0:Y:S03]  /*1b90*/  MUFU.RCP64H R13, R11 ;  /* 0x0000000b000d7308 */ /* 0x000e260000001800 */
[----:B0-----:R-:W-:-:S08]  /*1ba0*/  DFMA R14, -R10, R12, 1 ;  /* 0x3ff000000a0e742b */ /* 0x001fd0000000010c */
[----:B------:R-:W-:-:S08]  /*1bb0*/  DFMA R14, R14, R14, R14 ;  /* 0x0000000e0e0e722b */ /* 0x000fd0000000000e */
[----:B------:R-:W-:-:S08]  /*1bc0*/  DFMA R14, R12, R14, R12 ;  /* 0x0000000e0c0e722b */ /* 0x000fd0000000000c */
[----:B------:R-:W-:-:S08]  /*1bd0*/  DFMA R12, -R10, R14, 1 ;  /* 0x3ff000000a0c742b */ /* 0x000fd0000000010e */
[----:B------:R-:W-:-:S08]  /*1be0*/  DFMA R12, R14, R12, R14 ;  /* 0x0000000c0e0c722b */ /* 0x000fd0000000000e */
[----:B------:R-:W-:-:S08]  /*1bf0*/  DMUL R12, R12, 2.2250738585072013831e-308 ;  /* 0x001000000c0c7828 */ /* 0x000fd00000000000 */
[----:B------:R-:W-:-:S08]  /*1c00*/  DFMA R6, -R6, R12, 1 ;  /* 0x3ff000000606742b */ /* 0x000fd0000000010c */
[----:B------:R-:W-:-:S08]  /*1c10*/  DFMA R6, R6, R6, R6 ;  /* 0x000000060606722b */ /* 0x000fd00000000006 */
[----:B------:R-:W-:Y:S01]  /*1c20*/  DFMA R10, R12, R6, R12 ;  /* 0x000000060c0a722b */ /* 0x000fe2000000000c */
[----:B------:R-:W-:Y:S10]  /*1c30*/  BRA `(.L_x_17) ;  /* 0x0000000000307947 */ /* 0x000ff40003800000 */
.L_x_18:
[----:B------:R-:W-:Y:S01]  /*1c40*/  DMUL R6, R6, 8.11296384146066816958e+31 ;  /* 0x4690000006067828 */ /* 0x000fe20000000000 */
[----:B------:R-:W-:-:S05]  /*1c50*/  IMAD.MOV.U32 R10, RZ, RZ, R12 ;  /* 0x000000ffff0a7224 */ /* 0x000fca00078e000c */
[----:B------:R-:W0:Y:S02]  /*1c60*/  MUFU.RCP64H R11, R7 ;  /* 0x00000007000b7308 */ /* 0x000e240000001800 */
[----:B0-----:R-:W-:-:S08]  /*1c70*/  DFMA R12, -R6, R10, 1 ;  /* 0x3ff00000060c742b */ /* 0x001fd0000000010a */
[----:B------:R-:W-:-:S08]  /*1c80*/  DFMA R12, R12, R12, R12 ;  /* 0x0000000c0c0c722b */ /* 0x000fd0000000000c */
[----:B------:R-:W-:-:S08]  /*1c90*/  DFMA R12, R10, R12, R10 ;  /* 0x0000000c0a0c722b */ /* 0x000fd0000000000a */
[----:B------:R-:W-:-:S08]  /*1ca0*/  DFMA R10, -R6, R12, 1 ;  /* 0x3ff00000060a742b */ /* 0x000fd0000000010c */
[----:B------:R-:W-:-:S08]  /*1cb0*/  DFMA R10, R12, R10, R12 ;  /* 0x0000000a0c0a722b */ /* 0x000fd0000000000c */
[----:B------:R-:W-:Y:S01]  /*1cc0*/  DMUL R10, R10, 8.11296384146066816958e+31 ;  /* 0x469000000a0a7828 */ /* 0x000fe20000000000 */
[----:B------:R-:W-:Y:S10]  /*1cd0*/  BRA `(.L_x_17) ;  /* 0x0000000000087947 */ /* 0x000ff40003800000 */
.L_x_16:
[----:B------:R-:W-:Y:S01]  /*1ce0*/  LOP3.LUT R11, R7, 0x80000, RZ, 0xfc, !PT ;  /* 0x00080000070b7812 */ /* 0x000fe200078efcff */
[----:B------:R-:W-:-:S07]  /*1cf0*/  IMAD.MOV.U32 R10, RZ, RZ, R6 ;  /* 0x000000ffff0a7224 */ /* 0x000fce00078e0006 */
.L_x_17:
[----:B------:R-:W-:-:S04]  /*1d00*/  IMAD.MOV.U32 R9, RZ, RZ, 0x0 ;  /* 0x00000000ff097424 */ /* 0x000fc800078e00ff */
[----:B------:R-:W-:Y:S05]  /*1d10*/  RET.REL.NODEC R8 `(_Z13newton_methodPfdf) ;  /* 0xffffffe008b87950 */ /* 0x000fea0003c3ffff */
        .weak           $__internal_1_$__cuda_sm3x_div_rn_noftz_f32_slowpath
        .type           $__internal_1_$__cuda_sm3x_div_rn_noftz_f32_slowpath,@function
        .size           $__internal_1_$__cuda_sm3x_div_rn_noftz_f32_slowpath,(.L_x_29 - $__internal_1_$__cuda_sm3x_div_rn_noftz_f32_slowpath)
$__internal_1_$__cuda_sm3x_div_rn_noftz_f32_slowpath:
[----:B------:R-:W-:Y:S01]  /*1d20*/  SHF.R.U32.HI R7, RZ, 0x17, R9 ;  /* 0x00000017ff077819 */ /* 0x000fe20000011609 */
[--C-:B------:R-:W-:Y:S01]  /*1d30*/  IMAD.MOV.U32 R8, RZ, RZ, R0.reuse ;  /* 0x000000ffff087224 */ /* 0x100fe200078e0000 */
[----:B------:R-:W-:Y:S02]  /*1d40*/  SHF.R.U32.HI R3, RZ, 0x17, R0 ;  /* 0x00000017ff037819 */ /* 0x000fe40000011600 */
[----:B------:R-:W-:Y:S02]  /*1d50*/  LOP3.LUT R14, R7, 0xff, RZ, 0xc0, !PT ;  /* 0x000000ff070e7812 */ /* 0x000fe400078ec0ff */
[----:B------:R-:W-:-:S03]  /*1d60*/  LOP3.LUT R12, R3, 0xff, RZ, 0xc0, !PT ;  /* 0x000000ff030c7812 */ /* 0x000fc600078ec0ff */
[----:B------:R-:W-:Y:S01]  /*1d70*/  VIADD R11, R14, 0xffffffff ;  /* 0xffffffff0e0b7836 */ /* 0x000fe20000000000 */
[----:B------:R-:W-:-:S04]  /*1d80*/  IADD3 R10, PT, PT, R12, -0x1, RZ ;  /* 0xffffffff0c0a7810 */ /* 0x000fc80007ffe0ff */
[----:B------:R-:W-:-:S04]  /*1d90*/  ISETP.GT.U32.AND P0, PT, R11, 0xfd, PT ;  /* 0x000000fd0b00780c */ /* 0x000fc80003f04070 */
[----:B------:R-:W-:-:S13]  /*1da0*/  ISETP.GT.U32.OR P0, PT, R10, 0xfd, P0 ;  /* 0x000000fd0a00780c */ /* 0x000fda0000704470 */
[----:B------:R-:W-:Y:S01]  /*1db0*/  @!P0 IMAD.MOV.U32 R7, RZ, RZ, RZ ;  /* 0x000000ffff078224 */ /* 0x000fe200078e00ff */
[----:B------:R-:W-:Y:S06]  /*1dc0*/  @!P0 BRA `(.L_x_19) ;  /* 0x0000000000608947 */ /* 0x000fec0003800000 */
[----:B------:R-:W-:Y:S01]  /*1dd0*/  FSETP.GTU.FTZ.AND P0, PT, |R0|, +INF , PT ;  /* 0x7f8000000000780b */ /* 0x000fe20003f1c200 */
[----:B------:R-:W-:Y:S01]  /*1de0*/  IMAD.MOV.U32 R3, RZ, RZ, R9 ;  /* 0x000000ffff037224 */ /* 0x000fe200078e0009 */
[----:B------:R-:W-:-:S04]  /*1df0*/  FSETP.GTU.FTZ.AND P1, PT, |R9|, +INF , PT ;  /* 0x7f8000000900780b */ /* 0x000fc80003f3c200 */
[----:B------:R-:W-:-:S13]  /*1e00*/  PLOP3.LUT P0, PT, P0, P1, PT, 0xf8, 0x8f ;  /* 0x00000000008f781c */ /* 0x000fda0000703f70 */
[----:B------:R-:W-:Y:S05]  /*1e10*/  @P0 BRA `(.L_x_20) ;  /* 0x0000000400440947 */ /* 0x000fea0003800000 */
[----:B------:R-:W-:-:S13]  /*1e20*/  LOP3.LUT P0, RZ, R9, 0x7fffffff, R8, 0xc8, !PT ;  /* 0x7fffffff09ff7812 */ /* 0x000fda000780c808 */
[----:B------:R-:W-:Y:S05]  /*1e30*/  @!P0 BRA `(.L_x_21) ;  /* 0x0000000400348947 */ /* 0x000fea0003800000 */
[C---:B------:R-:W-:Y:S02]  /*1e40*/  FSETP.NEU.FTZ.AND P2, PT, |R0|.reuse, +INF , PT ;  /* 0x7f8000000000780b */ /* 0x040fe40003f5d200 */
[----:B------:R-:W-:Y:S02]  /*1e50*/  FSETP.NEU.FTZ.AND P1, PT, |R3|, +INF , PT ;  /* 0x7f8000000300780b */ /* 0x000fe40003f3d200 */
[----:B------:R-:W-:-:S11]  /*1e60*/  FSETP.NEU.FTZ.AND P0, PT, |R0|, +INF , PT ;  /* 0x7f8000000000780b */ /* 0x000fd60003f1d200 */
[----:B------:R-:W-:Y:S05]  /*1e70*/  @!P1 BRA !P2, `(.L_x_21) ;  /* 0x0000000400249947 */ /* 0x000fea0005000000 */
[----:B------:R-:W-:-:S04]  /*1e80*/  LOP3.LUT P2, RZ, R8, 0x7fffffff, RZ, 0xc0, !PT ;  /* 0x7fffffff08ff7812 */ /* 0x000fc8000784c0ff */
[----:B------:R-:W-:-:S13]  /*1e90*/  PLOP3.LUT P1, PT, P1, P2, PT, 0x2f, 0xf2 ;  /* 0x0000000000f2781c */ /* 0x000fda0000f24577 */
[----:B------:R-:W-:Y:S05]  /*1ea0*/  @P1 BRA `(.L_x_22) ;  /* 0x0000000400101947 */ /* 0x000fea0003800000 */
[----:B------:R-:W-:-:S04]  /*1eb0*/  LOP3.LUT P1, RZ, R9, 0x7fffffff, RZ, 0xc0, !PT ;  /* 0x7fffffff09ff7812 */ /* 0x000fc8000782c0ff */
[----:B------:R-:W-:-:S13]  /*1ec0*/  PLOP3.LUT P0, PT, P0, P1, PT, 0x2f, 0xf2 ;  /* 0x0000000000f2781c */ /* 0x000fda0000702577 */
[----:B------:R-:W-:Y:S05]  /*1ed0*/  @P0 BRA `(.L_x_23) ;  /* 0x0000000000f80947 */ /* 0x000fea0003800000 */
[----:B------:R-:W-:Y:S02]  /*1ee0*/  ISETP.GE.AND P0, PT, R10, RZ, PT ;  /* 0x000000ff0a00720c */ /* 0x000fe40003f06270 */
[----:B------:R-:W-:-:S11]  /*1ef0*/  ISETP.GE.AND P1, PT, R11, RZ, PT ;  /* 0x000000ff0b00720c */ /* 0x000fd60003f26270 */
[----:B------:R-:W-:Y:S02]  /*1f00*/  @P0 IMAD.MOV.U32 R7, RZ, RZ, RZ ;  /* 0x000000ffff070224 */ /* 0x000fe400078e00ff */
[----:B------:R-:W-:Y:S01]  /*1f10*/  @!P0 FFMA R8, R0, 1.84467440737095516160e+19, RZ ;  /* 0x5f80000000088823 */ /* 0x000fe200000000ff */
[----:B------:R-:W-:Y:S02]  /*1f20*/  @!P0 IMAD.MOV.U32 R7, RZ, RZ, -0x40 ;  /* 0xffffffc0ff078424 */ /* 0x000fe400078e00ff */
[----:B------:R-:W-:-:S03]  /*1f30*/  @!P1 FFMA R9, R3, 1.84467440737095516160e+19, RZ ;  /* 0x5f80000003099823 */ /* 0x000fc600000000ff */
[----:B------:R-:W-:-:S07]  /*1f40*/  @!P1 IADD3 R7, PT, PT, R7, 0x40, RZ ;  /* 0x0000004007079810 */ /* 0x000fce0007ffe0ff */
.L_x_19:
[----:B------:R-:W-:Y:S01]  /*1f50*/  LEA R0, R14, 0xc0800000, 0x17 ;  /* 0xc08000000e007811 */ /* 0x000fe200078eb8ff */
[----:B------:R-:W-:-:S04]  /*1f60*/  VIADD R3, R12, 0xffffff81 ;  /* 0xffffff810c037836 */ /* 0x000fc80000000000 */
[----:B------:R-:W-:Y:S02]  /*1f70*/  IMAD.IADD R9, R9, 0x1, -R0 ;  /* 0x0000000109097824 */ /* 0x000fe400078e0a00 */
[----:B------:R-:W-:Y:S02]  /*1f80*/  IMAD R0, R3, -0x800000, R8 ;  /* 0xff80000003007824 */ /* 0x000fe400078e0208 */
[----:B------:R-:W0:Y:S01]  /*1f90*/  MUFU.RCP R10, R9 ;  /* 0x00000009000a7308 */ /* 0x000e220000001000 */
[----:B------:R-:W-:-:S04]  /*1fa0*/  FADD.FTZ R11, -R9, -RZ ;  /* 0x800000ff090b7221 */ /* 0x000fc80000010100 */
[----:B0-----:R-:W-:-:S04]  /*1fb0*/  FFMA R13, R10, R11, 1 ;  /* 0x3f8000000a0d7423 */ /* 0x001fc8000000000b */
[----:B------:R-:W-:-:S04]  /*1fc0*/  FFMA R15, R10, R13, R10 ;  /* 0x0000000d0a0f7223 */ /* 0x000fc8000000000a */
[----:B------:R-:W-:-:S04]  /*1fd0*/  FFMA R8, R0, R15, RZ ;  /* 0x0000000f00087223 */ /* 0x000fc800000000ff */
[----:B------:R-:W-:-:S04]  /*1fe0*/  FFMA R13, R11, R8, R0 ;  /* 0x000000080b0d7223 */ /* 0x000fc80000000000 */
[----:B------:R-:W-:Y:S01]  /*1ff0*/  FFMA R10, R15, R13, R8 ;  /* 0x0000000d0f0a7223 */ /* 0x000fe20000000008 */
[----:B------:R-:W-:-:S03]  /*2000*/  IADD3 R8, PT, PT, R3, 0x7f, -R14 ;  /* 0x0000007f03087810 */ /* 0x000fc60007ffe80e */
[----:B------:R-:W-:Y:S02]  /*2010*/  FFMA R11, R11, R10, R0 ;  /* 0x0000000a0b0b7223 */ /* 0x000fe40000000000 */
[----:B------:R-:W-:Y:S02]  /*2020*/  IMAD.IADD R8, R8, 0x1, R7 ;  /* 0x0000000108087824 */ /* 0x000fe400078e0207 */
[----:B------:R-:W-:-:S05]  /*2030*/  FFMA R0, R15, R11, R10 ;  /* 0x0000000b0f007223 */ /* 0x000fca000000000a */
[----:B------:R-:W-:-:S04]  /*2040*/  SHF.R.U32.HI R3, RZ, 0x17, R0 ;  /* 0x00000017ff037819 */ /* 0x000fc80000011600 */
[----:B------:R-:W-:-:S05]  /*2050*/  LOP3.LUT R3, R3, 0xff, RZ, 0xc0, !PT ;  /* 0x000000ff03037812 */ /* 0x000fca00078ec0ff */
[----:B------:R-:W-:-:S04]  /*2060*/  IMAD.IADD R9, R3, 0x1, R8 ;  /* 0x0000000103097824 */ /* 0x000fc800078e0208 */
[----:B------:R-:W-:-:S05]  /*2070*/  VIADD R3, R9, 0xffffffff ;  /* 0xffffffff09037836 */ /* 0x000fca0000000000 */
[----:B------:R-:W-:-:S13]  /*2080*/  ISETP.GE.U32.AND P0, PT, R3, 0xfe, PT ;  /* 0x000000fe0300780c */ /* 0x000fda0003f06070 */
[----:B------:R-:W-:Y:S05]  /*2090*/  @!P0 BRA `(.L_x_24) ;  /* 0x0000000000808947 */ /* 0x000fea0003800000 */
[----:B------:R-:W-:-:S13]  /*20a0*/  ISETP.GT.AND P0, PT, R9, 0xfe, PT ;  /* 0x000000fe0900780c */ /* 0x000fda0003f04270 */
[----:B------:R-:W-:Y:S05]  /*20b0*/  @P0 BRA `(.L_x_25) ;  /* 0x00000000006c0947 */ /* 0x000fea0003800000 */
[----:B------:R-:W-:-:S13]  /*20c0*/  ISETP.GE.AND P0, PT, R9, 0x1, PT ;  /* 0x000000010900780c */ /* 0x000fda0003f06270 */
[----:B------:R-:W-:Y:S05]  /*20d0*/  @P0 BRA `(.L_x_26) ;  /* 0x0000000000980947 */ /* 0x000fea0003800000 */
[----:B------:R-:W-:Y:S02]  /*20e0*/  ISETP.GE.AND P0, PT, R9, -0x18, PT ;  /* 0xffffffe80900780c */ /* 0x000fe40003f06270 */
[----:B------:R-:W-:-:S11]  /*20f0*/  LOP3.LUT R0, R0, 0x80000000, RZ, 0xc0, !PT ;  /* 0x8000000000007812 */ /* 0x000fd600078ec0ff */
[----:B------:R-:W-:Y:S05]  /*2100*/  @!P0 BRA `(.L_x_26) ;  /* 0x00000000008c8947 */ /* 0x000fea0003800000 */
[CCC-:B------:R-:W-:Y:S01]  /*2110*/  FFMA.RZ R3, R15.reuse, R11.reuse, R10.reuse ;  /* 0x0000000b0f037223 */ /* 0x1c0fe2000000c00a */
[-CC-:B------:R-:W-:Y:S01]  /*2120*/  FFMA.RM R8, R15, R11.reuse, R10.reuse ;  /* 0x0000000b0f087223 */ /* 0x180fe2000000400a */
[C---:B------:R-:W-:Y:S02]  /*2130*/  ISETP.NE.AND P2, PT, R9.reuse, RZ, PT ;  /* 0x000000ff0900720c */ /* 0x040fe40003f45270 */
[----:B------:R-:W-:Y:S02]  /*2140*/  ISETP.NE.AND P1, PT, R9, RZ, PT ;  /* 0x000000ff0900720c */ /* 0x000fe40003f25270 */
[----:B------:R-:W-:Y:S01]  /*2150*/  LOP3.LUT R7, R3, 0x7fffff, RZ, 0xc0, !PT ;  /* 0x007fffff03077812 */ /* 0x000fe200078ec0ff */
[----:B------:R-:W-:Y:S01]  /*2160*/  FFMA.RP R3, R15, R11, R10 ;  /* 0x0000000b0f037223 */ /* 0x000fe2000000800a */
[----:B------:R-:W-:Y:S01]  /*2170*/  IADD3 R10, PT, PT, R9, 0x20, RZ ;  /* 0x00000020090a7810 */ /* 0x000fe20007ffe0ff */
[----:B------:R-:W-:Y:S01]  /*2180*/  IMAD.MOV R9, RZ, RZ, -R9 ;  /* 0x000000ffff097224 */ /* 0x000fe200078e0a09 */
[----:B------:R-:W-:-:S02]  /*2190*/  LOP3.LUT R7, R7, 0x800000, RZ, 0xfc, !PT ;  /* 0x0080000007077812 */ /* 0x000fc400078efcff */
[----:B------:R-:W-:Y:S02]  /*21a0*/  FSETP.NEU.FTZ.AND P0, PT, R3, R8, PT ;  /* 0x000000080300720b */ /* 0x000fe40003f1d000 */
[----:B------:R-:W-:Y:S02]  /*21b0*/  SHF.L.U32 R10, R7, R10, RZ ;  /* 0x0000000a070a7219 */ /* 0x000fe400000006ff */
[----:B------:R-:W-:Y:S02]  /*21c0*/  SEL R8, R9, RZ, P2 ;  /* 0x000000ff09087207 */ /* 0x000fe40001000000 */
[----:B------:R-:W-:Y:S02]  /*21d0*/  ISETP.NE.AND P1, PT, R10, RZ, P1 ;  /* 0x000000ff0a00720c */ /* 0x000fe40000f25270 */
[----:B------:R-:W-:Y:S02]  /*21e0*/  SHF.R.U32.HI R8, RZ, R8, R7 ;  /* 0x00000008ff087219 */ /* 0x000fe40000011607 */
[----:B------:R-:W-:-:S02]  /*21f0*/  PLOP3.LUT P0, PT, P0, P1, PT, 0xf8, 0x8f ;  /* 0x00000000008f781c */ /* 0x000fc40000703f70 */
[----:B------:R-:W-:Y:S02]  /*2200*/  SHF.R.U32.HI R10, RZ, 0x1, R8 ;  /* 0x00000001ff0a7819 */ /* 0x000fe40000011608 */
[----:B------:R-:W-:-:S04]  /*2210*/  SEL R3, RZ, 0x1, !P0 ;  /* 0x00000001ff037807 */ /* 0x000fc80004000000 */
[----:B------:R-:W-:-:S04]  /*2220*/  LOP3.LUT R3, R3, 0x1, R10, 0xf8, !PT ;  /* 0x0000000103037812 */ /* 0x000fc800078ef80a */
[----:B------:R-:W-:-:S05]  /*2230*/  LOP3.LUT R3, R3, R8, RZ, 0xc0, !PT ;  /* 0x0000000803037212 */ /* 0x000fca00078ec0ff */
[----:B------:R-:W-:-:S05]  /*2240*/  IMAD.IADD R3, R10, 0x1, R3 ;  /* 0x000000010a037824 */ /* 0x000fca00078e0203 */
[----:B------:R-:W-:Y:S01]  /*2250*/  LOP3.LUT R0, R3, R0, RZ, 0xfc, !PT ;  /* 0x0000000003007212 */ /* 0x000fe200078efcff */
[----:B------:R-:W-:Y:S06]  /*2260*/  BRA `(.L_x_26) ;  /* 0x0000000000347947 */ /* 0x000fec0003800000 */
.L_x_25:
[----:B------:R-:W-:-:S04]  /*2270*/  LOP3.LUT R0, R0, 0x80000000, RZ, 0xc0, !PT ;  /* 0x8000000000007812 */ /* 0x000fc800078ec0ff */
[----:B------:R-:W-:Y:S01]  /*2280*/  LOP3.LUT R0, R0, 0x7f800000, RZ, 0xfc, !PT ;  /* 0x7f80000000007812 */ /* 0x000fe200078efcff */
[----:B------:R-:W-:Y:S06]  /*2290*/  BRA `(.L_x_26) ;  /* 0x0000000000287947 */ /* 0x000fec0003800000 */
.L_x_24:
[----:B------:R-:W-:Y:S01]  /*22a0*/  IMAD R0, R8, 0x800000, R0 ;  /* 0x0080000008007824 */ /* 0x000fe200078e0200 */
[----:B------:R-:W-:Y:S06]  /*22b0*/  BRA `(.L_x_26) ;  /* 0x0000000000207947 */ /* 0x000fec0003800000 */
.L_x_23:
[----:B------:R-:W-:-:S04]  /*22c0*/  LOP3.LUT R0, R9, 0x80000000, R8, 0x48, !PT ;  /* 0x8000000009007812 */ /* 0x000fc800078e4808 */
[----:B------:R-:W-:Y:S01]  /*22d0*/  LOP3.LUT R0, R0, 0x7f800000, RZ, 0xfc, !PT ;  /* 0x7f80000000007812 */ /* 0x000fe200078efcff */
[----:B------:R-:W-:Y:S06]  /*22e0*/  BRA `(.L_x_26) ;  /* 0x0000000000147947 */ /* 0x000fec0003800000 */
.L_x_22:
[----:B------:R-:W-:Y:S01]  /*22f0*/  LOP3.LUT R0, R9, 0x80000000, R8, 0x48, !PT ;  /* 0x8000000009007812 */ /* 0x000fe200078e4808 */
[----:B------:R-:W-:Y:S06]  /*2300*/  BRA `(.L_x_26) ;  /* 0x00000000000c7947 */ /* 0x000fec0003800000 */
.L_x_21:
[----:B------:R-:W0:Y:S01]  /*2310*/  MUFU.RSQ R0, -QNAN ;  /* 0xffc0000000007908 */ /* 0x000e220000001400 */
[----:B------:R-:W-:Y:S05]  /*2320*/  BRA `(.L_x_26) ;  /* 0x0000000000047947 */ /* 0x000fea0003800000 */
.L_x_20:
[----:B------:R-:W-:-:S07]  /*2330*/  FADD.FTZ R0, R0, R3 ;  /* 0x0000000300007221 */ /* 0x000fce0000010000 */
.L_x_26:
[----:B------:R-:W-:-:S04]  /*2340*/  IMAD.MOV.U32 R7, RZ, RZ, 0x0 ;  /* 0x00000000ff077424 */ /* 0x000fc800078e00ff */
[----:B0-----:R-:W-:Y:S05]  /*2350*/  RET.REL.NODEC R6 `(_Z13newton_methodPfdf) ;  /* 0xffffffdc06287950 */ /* 0x001fea0003c3ffff */
.L_x_27:
        /* <DEDUP_REMOVED lines=10> */
.L_x_29:


//--------------------- .nv.shared.reserved.0     --------------------------
	.section	.nv.shared.reserved.0,"aw",@nobits
	.weak		__nv_reservedSMEM_offset_0_alias
	.size		__nv_reservedSMEM_offset_0_alias, 0, 64
	.other		__nv_reservedSMEM_offset_0_alias,@"STO_CUDA_RESERVED_SHARED STV_DEFAULT"
__nv_reservedSMEM_offset_0_alias:
	.zero		0
	.zero		64


//--------------------- .nv.global                --------------------------
	.section	.nv.global,"aw",@nobits
.nv.global:
	.type		_ZN34_INTERNAL_c6f92388_4_k_cu__Z4funcf6thrust24THRUST_300001_SM_1000_NS3seqE,@object
	.size		_ZN34_INTERNAL_c6f92388_4_k_cu__Z4funcf6thrust24THRUST_300001_SM_1000_NS3seqE,(_ZN34_INTERNAL_c6f92388_4_k_cu__Z4funcf4cuda3std3__48in_placeE - _ZN34_INTERNAL_c6f92388_4_k_cu__Z4funcf6thrust24THRUST_300001_SM_1000_NS3seqE)
_ZN34_INTERNAL_c6f92388_4_k_cu__Z4funcf6thrust24THRUST_300001_SM_1000_NS3seqE:
	.zero		1
	.type		_ZN34_INTERNAL_c6f92388_4_k_cu__Z4funcf4cuda3std3__48in_placeE,@object
	.size		_ZN34_INTERNAL_c6f92388_4_k_cu__Z4funcf4cuda3std3__48in_placeE,(_ZN34_INTERNAL_c6f92388_4_k_cu__Z4funcf4cuda3std6ranges3__45__cpo4sizeE - _ZN34_INTERNAL_c6f92388_4_k_cu__Z4funcf4cuda3std3__48in_placeE)
_ZN34_INTERNAL_c6f92388_4_k_cu__Z4funcf4cuda3std3__48in_placeE:
	.zero		1
	.type		_ZN34_INTERNAL_c6f92388_4_k_cu__Z4funcf4cuda3std6ranges3__45__cpo4sizeE,@object
	.size		_ZN34_INTERNAL_c6f92388_4_k_cu__Z4funcf4cuda3std6ranges3__45__cpo4sizeE,(_ZN34_INTERNAL_c6f92388_4_k_cu__Z4funcf6thrust24THRUST_300001_SM_1000_NS12placeholders2_3E - _ZN34_INTERNAL_c6f92388_4_k_cu__Z4funcf4cuda3std6ranges3__45__cpo4sizeE)
_ZN34_INTERNAL_c6f92388_4_k_cu__Z4funcf4cuda3std6ranges3__45__cpo4sizeE:
	.zero		1
	.type		_ZN34_INTERNAL_c6f92388_4_k_cu__Z4funcf6thrust24THRUST_300001_SM_1000_NS12placeholders2_3E,@object
	.size		_ZN34_INTERNAL_c6f92388_4_k_cu__Z4funcf6thrust24THRUST_300001_SM_1000_NS12placeholders2_3E,(_ZN34_INTERNAL_c6f92388_4_k_cu__Z4funcf4cuda3std3__45__cpo6cbeginE - _ZN34_INTERNAL_c6f92388_4_k_cu__Z4funcf6thrust24THRUST_300001_SM_1000_NS12placeholders2_3E)
_ZN34_INTERNAL_c6f92388_4_k_cu__Z4funcf6thrust24THRUST_300001_SM_1000_NS12placeholders2_3E:
	.zero		1
	.type		_ZN34_INTERNAL_c6f92388_4_k_cu__Z4funcf4cuda3std3__45__cpo6cbeginE,@object
	.size		_ZN34_INTERNAL_c6f92388_4_k_cu__Z4funcf4cuda3std3__45__cpo6cbeginE,(_ZN34_INTERNAL_c6f92388_4_k_cu__Z4funcf4cuda3std6ranges3__45__cpo6cbeginE - _ZN34_INTERNAL_c6f92388_4_k_cu__Z4funcf4cuda3std3__45__cpo6cbeginE)
_ZN34_INTERNAL_c6f92388_4_k_cu__Z4funcf4cuda3std3__45__cpo6cbeginE:
	.zero		1
	.type		_ZN34_INTERNAL_c6f92388_4_k_cu__Z4funcf4cuda3std6ranges3__45__cpo6cbeginE,@object
	.size		_ZN34_INTERNAL_c6f92388_4_k_cu__Z4funcf4cuda3std6ranges3__45__cpo6cbeginE,(_ZN34_INTERNAL_c6f92388_4_k_cu__Z4funcf6thrust24THRUST_300001_SM_1000_NS12placeholders2_7E - _ZN34_INTERNAL_c6f92388_4_k_cu__Z4funcf4cuda3std6ranges3__45__cpo6cbeginE)
_ZN34_INTERNAL_c6f92388_4_k_cu__Z4funcf4cuda3std6ranges3__45__cpo6cbeginE:
	.zero		1
	.type		_ZN34_INTERNAL_c6f92388_4_k_cu__Z4funcf6thrust24THRUST_300001_SM_1000_NS12placeholders2_7E,@object
	.size		_ZN34_INTERNAL_c6f92388_4_k_cu__Z4funcf6thrust24THRUST_300001_SM_1000_NS12placeholders2_7E,(_ZN34_INTERNAL_c6f92388_4_k_cu__Z4funcf4cuda3std3__45__cpo7crbeginE - _ZN34_INTERNAL_c6f92388_4_k_cu__Z4funcf6thrust24THRUST_300001_SM_1000_NS12placeholders2_7E)
_ZN34_INTERNAL_c6f92388_4_k_cu__Z4funcf6thrust24THRUST_300001_SM_1000_NS12placeholders2_7E:
	.zero		1
	.type		_ZN34_INTERNAL_c6f92388_4_k_cu__Z4funcf4cuda3std3__45__cpo7crbeginE,@object
	.size		_ZN34_INTERNAL_c6f92388_4_k_cu__Z4funcf4cuda3std3__45__cpo7crbeginE,(_ZN34_INTERNAL_c6f92388_4_k_cu__Z4funcf4cuda3std6ranges3__45__cpo4nextE - _ZN34_INTERNAL_c6f92388_4_k_cu__Z4funcf4cuda3std3__45__cpo7crbeginE)
_ZN34_INTERNAL_c6f92388_4_k_cu__Z4funcf4cuda3std3__45__cpo7crbeginE:
	.zero		1
	.type		_ZN34_INTERNAL_c6f92388_4_k_cu__Z4funcf4cuda3std6ranges3__45__cpo4nextE,@object
	.size		_ZN34_INTERNAL_c6f92388_4_k_cu__Z4funcf4cuda3std6ranges3__45__cpo4nextE,(_ZN34_INTERNAL_c6f92388_4_k_cu__Z4funcf4cuda3std6ranges3__45__cpo4swapE - _ZN34_INTERNAL_c6f92388_4_k_cu__Z4funcf4cuda3std6ranges3__45__cpo4nextE)
_ZN34_INTERNAL_c6f92388_4_k_cu__Z4funcf4cuda3std6ranges3__45__cpo4nextE:
	.zero		1
	.type		_ZN34_INTERNAL_c6f92388_4_k_cu__Z4funcf4cuda3std6ranges3__45__cpo4swapE,@object
	.size		_ZN34_INTERNAL_c6f92388_4_k_cu__Z4funcf4cuda3std6ranges3__45__cpo4swapE,(_ZN34_INTERNAL_c6f92388_4_k_cu__Z4funcf6thrust24THRUST_300001_SM_1000_NS8cuda_cub10par_nosyncE - _ZN34_INTERNAL_c6f92388_4_k_cu__Z4funcf4cuda3std6ranges3__45__cpo4swapE)
_ZN34_INTERNAL_c6f92388_4_k_cu__Z4funcf4cuda3std6ranges3__45__cpo4swapE:
	.zero		1
	.type		_ZN34_INTERNAL_c6f92388_4_k_cu__Z4funcf6thrust24THRUST_300001_SM_1000_NS8cuda_cub10par_nosyncE,@object
	.size		_ZN34_INTERNAL_c6f92388_4_k_cu__Z4funcf6thrust24THRUST_300001_SM_1000_NS8cuda_cub10par_nosyncE,(_ZN34_INTERNAL_c6f92388_4_k_cu__Z4funcf6thrust24THRUST_300001_SM_1000_NS12placeholders2_9E - _ZN34_INTERNAL_c6f92388_4_k_cu__Z4funcf6thrust24THRUST_300001_SM_1000_NS8cuda_cub10par_nosyncE)
_ZN34_INTERNAL_c6f92388_4_k_cu__Z4funcf6thrust24THRUST_300001_SM_1000_NS8cuda_cub10par_nosyncE:
	.zero		1
	.type		_ZN34_INTERNAL_c6f92388_4_k_cu__Z4funcf6thrust24THRUST_300001_SM_1000_NS12placeholders2_9E,@object
	.size		_ZN34_INTERNAL_c6f92388_4_k_cu__Z4funcf6thrust24THRUST_300001_SM_1000_NS12placeholders2_9E,(_ZN34_INTERNAL_c6f92388_4_k_cu__Z4funcf4cuda3std3__436_GLOBAL__N__c6f92388_4_k_cu__Z4funcf6ignoreE - _ZN34_INTERNAL_c6f92388_4_k_cu__Z4funcf6thrust24THRUST_300001_SM_1000_NS12placeholders2_9E)
_ZN34_INTERNAL_c6f92388_4_k_cu__Z4funcf6thrust24THRUST_300001_SM_1000_NS12placeholders2_9E:
	.zero		1
	.type		_ZN34_INTERNAL_c6f92388_4_k_cu__Z4funcf4cuda3std3__436_GLOBAL__N__c6f92388_4_k_cu__Z4funcf6ignoreE,@object
	.size		_ZN34_INTERNAL_c6f92388_4_k_cu__Z4funcf4cuda3std3__436_GLOBAL__N__c6f92388_4_k_cu__Z4funcf6ignoreE,(_ZN34_INTERNAL_c6f92388_4_k_cu__Z4funcf4cuda3std6ranges3__45__cpo4dataE - _ZN34_INTERNAL_c6f92388_4_k_cu__Z4funcf4cuda3std3__436_GLOBAL__N__c6f92388_4_k_cu__Z4funcf6ignoreE)
_ZN34_INTERNAL_c6f92388_4_k_cu__Z4funcf4cuda3std3__436_GLOBAL__N__c6f92388_4_k_cu__Z4funcf6ignoreE:
	.zero		1
	.type		_ZN34_INTERNAL_c6f92388_4_k_cu__Z4funcf4cuda3std6ranges3__45__cpo4dataE,@object
	.size		_ZN34_INTERNAL_c6f92388_4_k_cu__Z4funcf4cuda3std6ranges3__45__cpo4dataE,(_ZN34_INTERNAL_c6f92388_4_k_cu__Z4funcf6thrust24THRUST_300001_SM_1000_NS12placeholders2_1E - _ZN34_INTERNAL_c6f92388_4_k_cu__Z4funcf4cuda3std6ranges3__45__cpo4dataE)
_ZN34_INTERNAL_c6f92388_4_k_cu__Z4funcf4cuda3std6ranges3__45__cpo4dataE:
	.zero		1
	.type		_ZN34_INTERNAL_c6f92388_4_k_cu__Z4funcf6thrust24THRUST_300001_SM_1000_NS12placeholders2_1E,@object
	.size		_ZN34_INTERNAL_c6f92388_4_k_cu__Z4funcf6thrust24THRUST_300001_SM_1000_NS12placeholders2_1E,(_ZN34_INTERNAL_c6f92388_4_k_cu__Z4funcf4cuda3std3__45__cpo5beginE - _ZN34_INTERNAL_c6f92388_4_k_cu__Z4funcf6thrust24THRUST_300001_SM_1000_NS12placeholders2_1E)
_ZN34_INTERNAL_c6f92388_4_k_cu__Z4funcf6thrust24THRUST_300001_SM_1000_NS12placeholders2_1E:
	.zero		1
	.type		_ZN34_INTERNAL_c6f92388_4_k_cu__Z4funcf4cuda3std3__45__cpo5beginE,@object
	.size		_ZN34_INTERNAL_c6f92388_4_k_cu__Z4funcf4cuda3std3__45__cpo5beginE,(_ZN34_INTERNAL_c6f92388_4_k_cu__Z4funcf4cuda3std6ranges3__45__cpo5beginE - _ZN34_INTERNAL_c6f92388_4_k_cu__Z4funcf4cuda3std3__45__cpo5beginE)
_ZN34_INTERNAL_c6f92388_4_k_cu__Z4funcf4cuda3std3__45__cpo5beginE:
	.zero		1
	.type		_ZN34_INTERNAL_c6f92388_4_k_cu__Z4funcf4cuda3std6ranges3__45__cpo5beginE,@object
	.size		_ZN34_INTERNAL_c6f92388_4_k_cu__Z4funcf4cuda3std6ranges3__45__cpo5beginE,(_ZN34_INTERNAL_c6f92388_4_k_cu__Z4funcf6thrust24THRUST_300001_SM_1000_NS12placeholders2_5E - _ZN34_INTERNAL_c6f92388_4_k_cu__Z4funcf4cuda3std6ranges3__45__cpo5beginE)
_ZN34_INTERNAL_c6f92388_4_k_cu__Z4funcf4cuda3std6ranges3__45__cpo5beginE:
	.zero		1
	.type		_ZN34_INTERNAL_c6f92388_4_k_cu__Z4funcf6thrust24THRUST_300001_SM_1000_NS12placeholders2_5E,@object
	.size		_ZN34_INTERNAL_c6f92388_4_k_cu__Z4funcf6thrust24THRUST_300001_SM_1000_NS12placeholders2_5E,(_ZN34_INTERNAL_c6f92388_4_k_cu__Z4funcf4cuda3std3__45__cpo6rbeginE - _ZN34_INTERNAL_c6f92388_4_k_cu__Z4funcf6thrust24THRUST_300001_SM_1000_NS12placeholders2_5E)
_ZN34_INTERNAL_c6f92388_4_k_cu__Z4funcf6thrust24THRUST_300001_SM_1000_NS12placeholders2_5E:
	.zero		1
	.type		_ZN34_INTERNAL_c6f92388_4_k_cu__Z4funcf4cuda3std3__45__cpo6rbeginE,@object
	.size		_ZN34_INTERNAL_c6f92388_4_k_cu__Z4funcf4cuda3std3__45__cpo6rbeginE,(_ZN34_INTERNAL_c6f92388_4_k_cu__Z4funcf4cuda3std6ranges3__45__cpo7advanceE - _ZN34_INTERNAL_c6f92388_4_k_cu__Z4funcf4cuda3std3__45__cpo6rbeginE)
_ZN34_INTERNAL_c6f92388_4_k_cu__Z4funcf4cuda3std3__45__cpo6rbeginE:
	.zero		1
	.type		_ZN34_INTERNAL_c6f92388_4_k_cu__Z4funcf4cuda3std6ranges3__45__cpo7advanceE,@object
	.size		_ZN34_INTERNAL_c6f92388_4_k_cu__Z4funcf4cuda3std6ranges3__45__cpo7advanceE,(_ZN34_INTERNAL_c6f92388_4_k_cu__Z4funcf4cuda3std3__47nulloptE - _ZN34_INTERNAL_c6f92388_4_k_cu__Z4funcf4cuda3std6ranges3__45__cpo7advanceE)
_ZN34_INTERNAL_c6f92388_4_k_cu__Z4funcf4cuda3std6ranges3__45__cpo7advanceE:
	.zero		1
	.type		_ZN34_INTERNAL_c6f92388_4_k_cu__Z4funcf4cuda3std3__47nulloptE,@object
	.size		_ZN34_INTERNAL_c6f92388_4_k_cu__Z4funcf4cuda3std3__47nulloptE,(_ZN34_INTERNAL_c6f92388_4_k_cu__Z4funcf4cuda3std6ranges3__45__cpo8distanceE - _ZN34_INTERNAL_c6f92388_4_k_cu__Z4funcf4cuda3std3__47nulloptE)
_ZN34_INTERNAL_c6f92388_4_k_cu__Z4funcf4cuda3std3__47nulloptE:
	.zero		1
	.type		_ZN34_INTERNAL_c6f92388_4_k_cu__Z4funcf4cuda3std6ranges3__45__cpo8distanceE,@object
	.size		_ZN34_INTERNAL_c6f92388_4_k_cu__Z4funcf4cuda3std6ranges3__45__cpo8distanceE,(_ZN34_INTERNAL_c6f92388_4_k_cu__Z4funcf6thrust24THRUST_300001_SM_1000_NS12placeholders3_10E - _ZN34_INTERNAL_c6f92388_4_k_cu__Z4funcf4cuda3std6ranges3__45__cpo8distanceE)
_ZN34_INTERNAL_c6f92388_4_k_cu__Z4funcf4cuda3std6ranges3__45__cpo8distanceE:
	.zero		1
	.type		_ZN34_INTERNAL_c6f92388_4_k_cu__Z4funcf6thrust24THRUST_300001_SM_1000_NS12placeholders3_10E,@object
	.size		_ZN34_INTERNAL_c6f92388_4_k_cu__Z4funcf6thrust24THRUST_300001_SM_1000_NS12placeholders3_10E,(_ZN34_INTERNAL_c6f92388_4_k_cu__Z4funcf4cuda3std3__419piecewise_constructE - _ZN34_INTERNAL_c6f92388_4_k_cu__Z4funcf6thrust24THRUST_300001_SM_1000_NS12placeholders3_10E)
_ZN34_INTERNAL_c6f92388_4_k_cu__Z4funcf6thrust24THRUST_300001_SM_1000_NS12placeholders3_10E:
	.zero		1
	.type		_ZN34_INTERNAL_c6f92388_4_k_cu__Z4funcf4cuda3std3__419piecewise_constructE,@object
	.size		_ZN34_INTERNAL_c6f92388_4_k_cu__Z4funcf4cuda3std3__419piecewise_constructE,(_ZN34_INTERNAL_c6f92388_4_k_cu__Z4funcf4cuda3std6ranges3__45__cpo5cdataE - _ZN34_INTERNAL_c6f92388_4_k_cu__Z4funcf4cuda3std3__419piecewise_constructE)
_ZN34_INTERNAL_c6f92388_4_k_cu__Z4funcf4cuda3std3__419piecewise_constructE:
	.zero		1
	.type		_ZN34_INTERNAL_c6f92388_4_k_cu__Z4funcf4cuda3std6ranges3__45__cpo5cdataE,@object
	.size		_ZN34_INTERNAL_c6f92388_4_k_cu__Z4funcf4cuda3std6ranges3__45__cpo5cdataE,(_ZN34_INTERNAL_c6f92388_4_k_cu__Z4funcf6thrust24THRUST_300001_SM_1000_NS12placeholders2_2E - _ZN34_INTERNAL_c6f92388_4_k_cu__Z4funcf4cuda3std6ranges3__45__cpo5cdataE)
_ZN34_INTERNAL_c6f92388_4_k_cu__Z4funcf4cuda3std6ranges3__45__cpo5cdataE:
	.zero		1
	.type		_ZN34_INTERNAL_c6f92388_4_k_cu__Z4funcf6thrust24THRUST_300001_SM_1000_NS12placeholders2_2E,@object
	.size		_ZN34_INTERNAL_c6f92388_4_k_cu__Z4funcf6thrust24THRUST_300001_SM_1000_NS12placeholders2_2E,(_ZN34_INTERNAL_c6f92388_4_k_cu__Z4funcf4cuda3std3__45__cpo3endE - _ZN34_INTERNAL_c6f92388_4_k_cu__Z4funcf6thrust24THRUST_300001_SM_1000_NS12placeholders2_2E)
_ZN34_INTERNAL_c6f92388_4_k_cu__Z4funcf6thrust24THRUST_300001_SM_1000_NS12placeholders2_2E:
	.zero		1
	.type		_ZN34_INTERNAL_c6f92388_4_k_cu__Z4funcf4cuda3std3__45__cpo3endE,@object
	.size		_ZN34_INTERNAL_c6f92388_4_k_cu__Z4funcf4cuda3std3__45__cpo3endE,(_ZN34_INTERNAL_c6f92388_4_k_cu__Z4funcf4cuda3std6ranges3__45__cpo3endE - _ZN34_INTERNAL_c6f92388_4_k_cu__Z4funcf4cuda3std3__45__cpo3endE)
_ZN34_INTERNAL_c6f92388_4_k_cu__Z4funcf4cuda3std3__45__cpo3endE:
	.zero		1
	.type		_ZN34_INTERNAL_c6f92388_4_k_cu__Z4funcf4cuda3std6ranges3__45__cpo3endE,@object
	.size		_ZN34_INTERNAL_c6f92388_4_k_cu__Z4funcf4cuda3std6ranges3__45__cpo3endE,(_ZN34_INTERNAL_c6f92388_4_k_cu__Z4funcf6thrust24THRUST_300001_SM_1000_NS12placeholders2_6E - _ZN34_INTERNAL_c6f92388_4_k_cu__Z4funcf4cuda3std6ranges3__45__cpo3endE)
_ZN34_INTERNAL_c6f92388_4_k_cu__Z4funcf4cuda3std6ranges3__45__cpo3endE:
	.zero		1
	.type		_ZN34_INTERNAL_c6f92388_4_k_cu__Z4funcf6thrust24THRUST_300001_SM_1000_NS12placeholders2_6E,@object
	.size		_ZN34_INTERNAL_c6f92388_4_k_cu__Z4funcf6thrust24THRUST_300001_SM_1000_NS12placeholders2_6E,(_ZN34_INTERNAL_c6f92388_4_k_cu__Z4funcf4cuda3std3__45__cpo4rendE - _ZN34_INTERNAL_c6f92388_4_k_cu__Z4funcf6thrust24THRUST_300001_SM_1000_NS12placeholders2_6E)
_ZN34_INTERNAL_c6f92388_4_k_cu__Z4funcf6thrust24THRUST_300001_SM_1000_NS12placeholders2_6E:
	.zero		1
	.type		_ZN34_INTERNAL_c6f92388_4_k_cu__Z4funcf4cuda3std3__45__cpo4rendE,@object
	.size		_ZN34_INTERNAL_c6f92388_4_k_cu__Z4funcf4cuda3std3__45__cpo4rendE,(_ZN34_INTERNAL_c6f92388_4_k_cu__Z4funcf4cuda3std6ranges3__45__cpo9iter_swapE - _ZN34_INTERNAL_c6f92388_4_k_cu__Z4funcf4cuda3std3__45__cpo4rendE)
_ZN34_INTERNAL_c6f92388_4_k_cu__Z4funcf4cuda3std3__45__cpo4rendE:
	.zero		1
	.type		_ZN34_INTERNAL_c6f92388_4_k_cu__Z4funcf4cuda3std6ranges3__45__cpo9iter_swapE,@object
	.size		_ZN34_INTERNAL_c6f92388_4_k_cu__Z4funcf4cuda3std6ranges3__45__cpo9iter_swapE,(_ZN34_INTERNAL_c6f92388_4_k_cu__Z4funcf4cuda3std3__48unexpectE - _ZN34_INTERNAL_c6f92388_4_k_cu__Z4funcf4cuda3std6ranges3__45__cpo9iter_swapE)
_ZN34_INTERNAL_c6f92388_4_k_cu__Z4funcf4cuda3std6ranges3__45__cpo9iter_swapE:
	.zero		1
	.type		_ZN34_INTERNAL_c6f92388_4_k_cu__Z4funcf4cuda3std3__48unexpectE,@object
	.size		_ZN34_INTERNAL_c6f92388_4_k_cu__Z4funcf4cuda3std3__48unexpectE,(_ZN34_INTERNAL_c6f92388_4_k_cu__Z4funcf6thrust24THRUST_300001_SM_1000_NS8cuda_cub3parE - _ZN34_INTERNAL_c6f92388_4_k_cu__Z4funcf4cuda3std3__48unexpectE)
_ZN34_INTERNAL_c6f92388_4_k_cu__Z4funcf4cuda3std3__48unexpectE:
	.zero		1
	.type		_ZN34_INTERNAL_c6f92388_4_k_cu__Z4funcf6thrust24THRUST_300001_SM_1000_NS8cuda_cub3parE,@object
	.size		_ZN34_INTERNAL_c6f92388_4_k_cu__Z4funcf6thrust24THRUST_300001_SM_1000_NS8cuda_cub3parE,(_ZN34_INTERNAL_c6f92388_4_k_cu__Z4funcf6thrust24THRUST_300001_SM_1000_NS12placeholders2_4E - _ZN34_INTERNAL_c6f92388_4_k_cu__Z4funcf6thrust24THRUST_300001_SM_1000_NS8cuda_cub3parE)
_ZN34_INTERNAL_c6f92388_4_k_cu__Z4funcf6thrust24THRUST_300001_SM_1000_NS8cuda_cub3parE:
	.zero		1
	.type		_ZN34_INTERNAL_c6f92388_4_k_cu__Z4funcf6thrust24THRUST_300001_SM_1000_NS12placeholders2_4E,@object
	.size		_ZN34_INTERNAL_c6f92388_4_k_cu__Z4funcf6thrust24THRUST_300001_SM_1000_NS12placeholders2_4E,(_ZN34_INTERNAL_c6f92388_4_k_cu__Z4funcf4cuda3std3__45__cpo4cendE - _ZN34_INTERNAL_c6f92388_4_k_cu__Z4funcf6thrust24THRUST_300001_SM_1000_NS12placeholders2_4E)
_ZN34_INTERNAL_c6f92388_4_k_cu__Z4funcf6thrust24THRUST_300001_SM_1000_NS12placeholders2_4E:
	.zero		1
	.type		_ZN34_INTERNAL_c6f92388_4_k_cu__Z4funcf4cuda3std3__45__cpo4cendE,@object
	.size		_ZN34_INTERNAL_c6f92388_4_k_cu__Z4funcf4cuda3std3__45__cpo4cendE,(_ZN34_INTERNAL_c6f92388_4_k_cu__Z4funcf4cuda3std6ranges3__45__cpo4cendE - _ZN34_INTERNAL_c6f92388_4_k_cu__Z4funcf4cuda3std3__45__cpo4cendE)
_ZN34_INTERNAL_c6f92388_4_k_cu__Z4funcf4cuda3std3__45__cpo4cendE:
	.zero		1
	.type		_ZN34_INTERNAL_c6f92388_4_k_cu__Z4funcf4cuda3std6ranges3__45__cpo4cendE,@object
	.size		_ZN34_INTERNAL_c6f92388_4_k_cu__Z4funcf4cuda3std6ranges3__45__cpo4cendE,(_ZN34_INTERNAL_c6f92388_4_k_cu__Z4funcf4cuda3std3__420unreachable_sentinelE - _ZN34_INTERNAL_c6f92388_4_k_cu__Z4funcf4cuda3std6ranges3__45__cpo4cendE)
_ZN34_INTERNAL_c6f92388_4_k_cu__Z4funcf4cuda3std6ranges3__45__cpo4cendE:
	.zero		1
	.type		_ZN34_INTERNAL_c6f92388_4_k_cu__Z4funcf4cuda3std3__420unreachable_sentinelE,@object
	.size		_ZN34_INTERNAL_c6f92388_4_k_cu__Z4funcf4cuda3std3__420unreachable_sentinelE,(_ZN34_INTERNAL_c6f92388_4_k_cu__Z4funcf4cuda3std6ranges3__45__cpo5ssizeE - _ZN34_INTERNAL_c6f92388_4_k_cu__Z4funcf4cuda3std3__420unreachable_sentinelE)
_ZN34_INTERNAL_c6f92388_4_k_cu__Z4funcf4cuda3std3__420unreachable_sentinelE:
	.zero		1
	.type		_ZN34_INTERNAL_c6f92388_4_k_cu__Z4funcf4cuda3std6ranges3__45__cpo5ssizeE,@object
	.size		_ZN34_INTERNAL_c6f92388_4_k_cu__Z4funcf4cuda3std6ranges3__45__cpo5ssizeE,(_ZN34_INTERNAL_c6f92388_4_k_cu__Z4funcf6thrust24THRUST_300001_SM_1000_NS12placeholders2_8E - _ZN34_INTERNAL_c6f92388_4_k_cu__Z4funcf4cuda3std6ranges3__45__cpo5ssizeE)
_ZN34_INTERNAL_c6f92388_4_k_cu__Z4funcf4cuda3std6ranges3__45__cpo5ssizeE:
	.zero		1
	.type		_ZN34_INTERNAL_c6f92388_4_k_cu__Z4funcf6thrust24THRUST_300001_SM_1000_NS12placeholders2_8E,@object
	.size		_ZN34_INTERNAL_c6f92388_4_k_cu__Z4funcf6thrust24THRUST_300001_SM_1000_NS12placeholders2_8E,(_ZN34_INTERNAL_c6f92388_4_k_cu__Z4funcf4cuda3std3__45__cpo5crendE - _ZN34_INTERNAL_c6f92388_4_k_cu__Z4funcf6thrust24THRUST_300001_SM_1000_NS12placeholders2_8E)
_ZN34_INTERNAL_c6f92388_4_k_cu__Z4funcf6thrust24THRUST_300001_SM_1000_NS12placeholders2_8E:
	.zero		1
	.type		_ZN34_INTERNAL_c6f92388_4_k_cu__Z4funcf4cuda3std3__45__cpo5crendE,@object
	.size		_ZN34_INTERNAL_c6f92388_4_k_cu__Z4funcf4cuda3std3__45__cpo5crendE,(_ZN34_INTERNAL_c6f92388_4_k_cu__Z4funcf4cuda3std6ranges3__45__cpo4prevE - _ZN34_INTERNAL_c6f92388_4_k_cu__Z4funcf4cuda3std3__45__cpo5crendE)
_ZN34_INTERNAL_c6f92388_4_k_cu__Z4funcf4cuda3std3__45__cpo5crendE:
	.zero		1
	.type		_ZN34_INTERNAL_c6f92388_4_k_cu__Z4funcf4cuda3std6ranges3__45__cpo4prevE,@object
	.size		_ZN34_INTERNAL_c6f92388_4_k_cu__Z4funcf4cuda3std6ranges3__45__cpo4prevE,(_ZN34_INTERNAL_c6f92388_4_k_cu__Z4funcf4cuda3std6ranges3__45__cpo9iter_moveE - _ZN34_INTERNAL_c6f92388_4_k_cu__Z4funcf4cuda3std6ranges3__45__cpo4prevE)
_ZN34_INTERNAL_c6f92388_4_k_cu__Z4funcf4cuda3std6ranges3__45__cpo4prevE:
	.zero		1
	.type		_ZN34_INTERNAL_c6f92388_4_k_cu__Z4funcf4cuda3std6ranges3__45__cpo9iter_moveE,@object
	.size		_ZN34_INTERNAL_c6f92388_4_k_cu__Z4funcf4cuda3std6ranges3__45__cpo9iter_moveE,(_ZN34_INTERNAL_c6f92388_4_k_cu__Z4funcf6thrust24THRUST_300001_SM_1000_NS6system6detail10sequential3seqE - _ZN34_INTERNAL_c6f92388_4_k_cu__Z4funcf4cuda3std6ranges3__45__cpo9iter_moveE)
_ZN34_INTERNAL_c6f92388_4_k_cu__Z4funcf4cuda3std6ranges3__45__cpo9iter_moveE:
	.zero		1
	.type		_ZN34_INTERNAL_c6f92388_4_k_cu__Z4funcf6thrust24THRUST_300001_SM_1000_NS6system6detail10sequential3seqE,@object
	.size		_ZN34_INTERNAL_c6f92388_4_k_cu__Z4funcf6thrust24THRUST_300001_SM_1000_NS6system6detail10sequential3seqE,(.L_31 - _ZN34_INTERNAL_c6f92388_4_k_cu__Z4funcf6thrust24THRUST_300001_SM_1000_NS6system6detail10sequential3seqE)
_ZN34_INTERNAL_c6f92388_4_k_cu__Z4funcf6thrust24THRUST_300001_SM_1000_NS6system6detail10sequential3seqE:
	.zero		1
.L_31:


//--------------------- .nv.constant0._ZN3cub18CUB_300001_SM_10006detail8for_each13static_kernelINS2_12policy_hub_t12policy_500_tEmN6thrust24THRUST_300001_SM_1000_NS8cuda_cub20__uninitialized_fill7functorINS7_10device_ptrIfEEfEEEEvT0_T1_ --------------------------
	.section	.nv.constant0._ZN3cub18CUB_300001_SM_10006detail8for_each13static_kernelINS2_12policy_hub_t12policy_500_tEmN6thrust24THRUST_300001_SM_1000_NS8cuda_cub20__uninitialized_fill7functorINS7_10device_ptrIfEEfEEEEvT0_T1_,"a",@progbits
	.sectionflags	@""
	.align	4
.nv.constant0._ZN3cub18CUB_300001_SM_10006detail8for_each13static_kernelINS2_12policy_hub_t12policy_500_tEmN6thrust24THRUST_300001_SM_1000_NS8cuda_cub20__uninitialized_fill7functorINS7_10device_ptrIfEEfEEEEvT0_T1_:
	.zero		920


//--------------------- .nv.constant0._ZN3cub18CUB_300001_SM_10006detail11EmptyKernelIvEEvv --------------------------
	.section	.nv.constant0._ZN3cub18CUB_300001_SM_10006detail11EmptyKernelIvEEvv,"a",@progbits
	.sectionflags	@""
	.align	4
.nv.constant0._ZN3cub18CUB_300001_SM_10006detail11EmptyKernelIvEEvv:
	.zero		896


//--------------------- .nv.constant0._Z13newton_methodPfdf --------------------------
	.section	.nv.constant0._Z13newton_methodPfdf,"a",@progbits
	.sectionflags	@""
	.align	4
.nv.constant0._Z13newton_methodPfdf:
	.zero		916


//--------------------- SYMBOLS --------------------------

	.type		.nv.reservedSmem.offset0,@object
	.size		.nv.reservedSmem.offset0,0x4
